	.target	sm_90a

	.elftype	@"ET_EXEC"


//--------------------- .note.nv.tkinfo           --------------------------
	.section	.note.nv.tkinfo,"",@"SHT_NOTE"
	.sectionflags	@"SHF_NOTE_NV_TKINFO"
	.tkinfo
        /*0018*/ 	.word	0x00000002
        /*0030*/ 	.string	""
        /*0030*/ 	.string	"ptxas"
        /*0030*/ 	.string	"Cuda compilation tools, release 13.0, V13.0.88"
        /*0030*/ 	.string	"Build cuda_13.0.r13.0/compiler.36424714_0"
        /*0030*/ 	.string	"-arch sm_90a -m 64 "



//--------------------- .note.nv.cuinfo           --------------------------
	.section	.note.nv.cuinfo,"",@"SHT_NOTE"
	.sectionflags	@"SHF_NOTE_NV_CUINFO"
        /*0018*/ 	.short	0x0002
        /*001a*/ 	.short	0x005a
        /*001c*/ 	.short	0x0082
	.zero		2


//--------------------- .nv.info                  --------------------------
	.section	.nv.info,"",@"SHT_CUDA_INFO"
	.align	4


	//----- nvinfo : EIATTR_REGCOUNT
	.align		4
        /*0000*/ 	.byte	0x04, 0x2f
        /*0002*/ 	.short	(.L_12 - .L_11)
	.align		4
.L_11:
        /*0004*/ 	.word	index@(_ZN7cutlass13device_kernelINS_4gemm6kernel13GemmUniversalIN4cute5tupleIJiiiiEEENS1_10collective13CollectiveMmaINS1_37MainloopSm90TmaGmmaWarpSpecializedFP8ILi5ENS5_IJNS4_1CILi1EEESB_SB_EEENS1_32KernelTmaWarpSpecializedPingpongEEENS5_IJNSA_ILi64EEENSA_ILi128EEESF_EEENS_12float_e5m2_tENS5_IJlSB_lEEESI_SJ_NS4_8TiledMMAINS4_8MMA_AtomIJNS4_4SM904GMMA31MMA_64x128x32_F32E5M2E5M2_SS_TNILNSN_7ScaleInE1ELSP_1EEEEEENS4_6LayoutISC_NS5_IJNSA_ILi0EEEST_ST_EEEEENS5_IJNS4_10UnderscoreESW_SW_EEEEENS4_13SM90_TMA_LOADENS4_14ComposedLayoutINS4_7SwizzleILi2ELi4ELi3EEENS4_18smem_ptr_flag_bitsILi8EEENSS_INS5_IJNSA_ILi8EEESF_EEENS5_IJSF_SB_EEEEEEEvNS4_8identityESZ_S19_vS1A_EENS_8epilogue10collective6detail29Sm90TmaWarpSpecializedAdapterINS1D_15DefaultEpilogueISI_SJ_SJ_NS1C_6thread17LinearCombinationISI_Li1EffLNS1H_9ScaleType4KindE0ELNS_15FloatRoundStyleE2ESI_EENS1_15EpilogueDefaultEEEEEvvEEEEvNT_6ParamsE)
        /*0008*/ 	.word	0x000000a8


	//----- nvinfo : EIATTR_FRAME_SIZE
	.align		4
.L_12:
        /*000c*/ 	.byte	0x04, 0x11
        /*000e*/ 	.short	(.L_14 - .L_13)
	.align		4
.L_13:
        /*0010*/ 	.word	index@(_ZN7cutlass13device_kernelINS_4gemm6kernel13GemmUniversalIN4cute5tupleIJiiiiEEENS1_10collective13CollectiveMmaINS1_37MainloopSm90TmaGmmaWarpSpecializedFP8ILi5ENS5_IJNS4_1CILi1EEESB_SB_EEENS1_32KernelTmaWarpSpecializedPingpongEEENS5_IJNSA_ILi64EEENSA_ILi128EEESF_EEENS_12float_e5m2_tENS5_IJlSB_lEEESI_SJ_NS4_8TiledMMAINS4_8MMA_AtomIJNS4_4SM904GMMA31MMA_64x128x32_F32E5M2E5M2_SS_TNILNSN_7ScaleInE1ELSP_1EEEEEENS4_6LayoutISC_NS5_IJNSA_ILi0EEEST_ST_EEEEENS5_IJNS4_10UnderscoreESW_SW_EEEEENS4_13SM90_TMA_LOADENS4_14ComposedLayoutINS4_7SwizzleILi2ELi4ELi3EEENS4_18smem_ptr_flag_bitsILi8EEENSS_INS5_IJNSA_ILi8EEESF_EEENS5_IJSF_SB_EEEEEEEvNS4_8identityESZ_S19_vS1A_EENS_8epilogue10collective6detail29Sm90TmaWarpSpecializedAdapterINS1D_15DefaultEpilogueISI_SJ_SJ_NS1C_6thread17LinearCombinationISI_Li1EffLNS1H_9ScaleType4KindE0ELNS_15FloatRoundStyleE2ESI_EENS1_15EpilogueDefaultEEEEEvvEEEEvNT_6ParamsE)
        /*0014*/ 	.word	0x00000000


	//----- nvinfo : EIATTR_MIN_STACK_SIZE
	.align		4
.L_14:
        /*0018*/ 	.byte	0x04, 0x12
        /*001a*/ 	.short	(.L_16 - .L_15)
	.align		4
.L_15:
        /*001c*/ 	.word	index@(_ZN7cutlass13device_kernelINS_4gemm6kernel13GemmUniversalIN4cute5tupleIJiiiiEEENS1_10collective13CollectiveMmaINS1_37MainloopSm90TmaGmmaWarpSpecializedFP8ILi5ENS5_IJNS4_1CILi1EEESB_SB_EEENS1_32KernelTmaWarpSpecializedPingpongEEENS5_IJNSA_ILi64EEENSA_ILi128EEESF_EEENS_12float_e5m2_tENS5_IJlSB_lEEESI_SJ_NS4_8TiledMMAINS4_8MMA_AtomIJNS4_4SM904GMMA31MMA_64x128x32_F32E5M2E5M2_SS_TNILNSN_7ScaleInE1ELSP_1EEEEEENS4_6LayoutISC_NS5_IJNSA_ILi0EEEST_ST_EEEEENS5_IJNS4_10UnderscoreESW_SW_EEEEENS4_13SM90_TMA_LOADENS4_14ComposedLayoutINS4_7SwizzleILi2ELi4ELi3EEENS4_18smem_ptr_flag_bitsILi8EEENSS_INS5_IJNSA_ILi8EEESF_EEENS5_IJSF_SB_EEEEEEEvNS4_8identityESZ_S19_vS1A_EENS_8epilogue10collective6detail29Sm90TmaWarpSpecializedAdapterINS1D_15DefaultEpilogueISI_SJ_SJ_NS1C_6thread17LinearCombinationISI_Li1EffLNS1H_9ScaleType4KindE0ELNS_15FloatRoundStyleE2ESI_EENS1_15EpilogueDefaultEEEEEvvEEEEvNT_6ParamsE)
        /*0020*/ 	.word	0x00000000
.L_16:


//--------------------- .nv.compat                --------------------------
	.section	.nv.compat,"",@"SHT_CUDA_COMPAT_INFO"
	.align	4
        /*0000*/ 	.byte	0x02, 0x09, 0x01, 0x00, 0x02, 0x02, 0x04, 0x00, 0x02, 0x05, 0x05, 0x00, 0x03, 0x07, 0x01, 0x01
        /*0010*/ 	.byte	0x02, 0x03, 0x01, 0x00, 0x02, 0x06, 0x01, 0x00, 0x04, 0x0b, 0x08, 0x00, 0x00, 0x00, 0x00, 0x00
        /*0020*/ 	.byte	0x00, 0x00, 0x00, 0x00


//--------------------- .nv.info._ZN7cutlass13device_kernelINS_4gemm6kernel13GemmUniversalIN4cute5tupleIJiiiiEEENS1_10collective13CollectiveMmaINS1_37MainloopSm90TmaGmmaWarpSpecializedFP8ILi5ENS5_IJNS4_1CILi1EEESB_SB_EEENS1_32KernelTmaWarpSpecializedPingpongEEENS5_IJNSA_ILi64EEENSA_ILi128EEESF_EEENS_12float_e5m2_tENS5_IJlSB_lEEESI_SJ_NS4_8TiledMMAINS4_8MMA_AtomIJNS4_4SM904GMMA31MMA_64x128x32_F32E5M2E5M2_SS_TNILNSN_7ScaleInE1ELSP_1EEEEEENS4_6LayoutISC_NS5_IJNSA_ILi0EEEST_ST_EEEEENS5_IJNS4_10UnderscoreESW_SW_EEEEENS4_13SM90_TMA_LOADENS4_14ComposedLayoutINS4_7SwizzleILi2ELi4ELi3EEENS4_18smem_ptr_flag_bitsILi8EEENSS_INS5_IJNSA_ILi8EEESF_EEENS5_IJSF_SB_EEEEEEEvNS4_8identityESZ_S19_vS1A_EENS_8epilogue10collective6detail29Sm90TmaWarpSpecializedAdapterINS1D_15DefaultEpilogueISI_SJ_SJ_NS1C_6thread17LinearCombinationISI_Li1EffLNS1H_9ScaleType4KindE0ELNS_15FloatRoundStyleE2ESI_EENS1_15EpilogueDefaultEEEEEvvEEEEvNT_6ParamsE --------------------------
	.section	.nv.info._ZN7cutlass13device_kernelINS_4gemm6kernel13GemmUniversalIN4cute5tupleIJiiiiEEENS1_10collective13CollectiveMmaINS1_37MainloopSm90TmaGmmaWarpSpecializedFP8ILi5ENS5_IJNS4_1CILi1EEESB_SB_EEENS1_32KernelTmaWarpSpecializedPingpongEEENS5_IJNSA_ILi64EEENSA_ILi128EEESF_EEENS_12float_e5m2_tENS5_IJlSB_lEEESI_SJ_NS4_8TiledMMAINS4_8MMA_AtomIJNS4_4SM904GMMA31MMA_64x128x32_F32E5M2E5M2_SS_TNILNSN_7ScaleInE1ELSP_1EEEEEENS4_6LayoutISC_NS5_IJNSA_ILi0EEEST_ST_EEEEENS5_IJNS4_10UnderscoreESW_SW_EEEEENS4_13SM90_TMA_LOADENS4_14ComposedLayoutINS4_7SwizzleILi2ELi4ELi3EEENS4_18smem_ptr_flag_bitsILi8EEENSS_INS5_IJNSA_ILi8EEESF_EEENS5_IJSF_SB_EEEEEEEvNS4_8identityESZ_S19_vS1A_EENS_8epilogue10collective6detail29Sm90TmaWarpSpecializedAdapterINS1D_15DefaultEpilogueISI_SJ_SJ_NS1C_6thread17LinearCombinationISI_Li1EffLNS1H_9ScaleType4KindE0ELNS_15FloatRoundStyleE2ESI_EENS1_15EpilogueDefaultEEEEEvvEEEEvNT_6ParamsE,"",@"SHT_CUDA_INFO"
	.sectionflags	@""
	.align	4


	//----- nvinfo : EIATTR_CUDA_API_VERSION
	.align		4
        /*0000*/ 	.byte	0x04, 0x37
        /*0002*/ 	.short	(.L_18 - .L_17)
.L_17:
        /*0004*/ 	.word	0x00000082


	//----- nvinfo : EIATTR_KPARAM_INFO
	.align		4
.L_18:
        /*0008*/ 	.byte	0x04, 0x17
        /*000a*/ 	.short	(.L_20 - .L_19)
.L_19:
        /*000c*/ 	.word	0x00000000
        /*0010*/ 	.short	0x0000
        /*0012*/ 	.short	0x0070
        /*0014*/ 	.byte	0x00, 0xf0, 0x01, 0x10


	//----- nvinfo : EIATTR_SPARSE_MMA_MASK
	.align		4
.L_20:
        /*0018*/ 	.byte	0x03, 0x50
        /*001a*/ 	.short	0x0000


	//----- nvinfo : EIATTR_MAXREG_COUNT
	.align		4
        /*001c*/ 	.byte	0x03, 0x1b
        /*001e*/ 	.short	0x00a8


	//----- nvinfo : EIATTR_NUM_BARRIERS
	.align		4
        /*0020*/ 	.byte	0x02, 0x4c
        /*0022*/ 	.byte	0x01
	.zero		1


	//----- nvinfo : EIATTR_MERCURY_ISA_VERSION
	.align		4
        /*0024*/ 	.byte	0x03, 0x5f
        /*0026*/ 	.short	0x0101


	//----- nvinfo : EIATTR_INT_WARP_WIDE_INSTR_OFFSETS
	.align		4
        /*0028*/ 	.byte	0x04, 0x31
        /*002a*/ 	.short	(.L_22 - .L_21)


	//   ....[0]....
.L_21:
        /*002c*/ 	.word	0x00000440


	//   ....[1]....
        /*0030*/ 	.word	0x00000460


	//   ....[2]....
        /*0034*/ 	.word	0x000004e0


	//   ....[3]....
        /*0038*/ 	.word	0x000004f0


	//   ....[4]....
        /*003c*/ 	.word	0x00000500


	//   ....[5]....
        /*0040*/ 	.word	0x00000520


	//   ....[6]....
        /*0044*/ 	.word	0x00000570


	//   ....[7]....
        /*0048*/ 	.word	0x00000590


	//----- nvinfo : EIATTR_COOP_GROUP_MASK_REGIDS
	.align		4
.L_22:
        /*004c*/ 	.byte	0x04, 0x29
        /*004e*/ 	.short	(.L_24 - .L_23)


	//   ....[0]....
.L_23:
        /*0050*/ 	.word	0xffffffff


	//   ....[1]....
        /*0054*/ 	.word	0xffffffff


	//   ....[2]....
        /*0058*/ 	.word	0xffffffff


	//   ....[3]....
        /*005c*/ 	.word	0xffffffff


	//   ....[4]....
        /*0060*/ 	.word	0xffffffff


	//   ....[5]....
        /*0064*/ 	.word	0xffffffff


	//----- nvinfo : EIATTR_COOP_GROUP_INSTR_OFFSETS
	.align		4
.L_24:
        /*0068*/ 	.byte	0x04, 0x28
        /*006a*/ 	.short	(.L_26 - .L_25)


	//   ....[0]....
.L_25:
        /*006c*/ 	.word	0x00000060


	//   ....[1]....
        /*0070*/ 	.word	0x00000070


	//   ....[2]....
        /*0074*/ 	.word	0x00000130


	//   ....[3]....
        /*0078*/ 	.word	0x000002e0


	//   ....[4]....
        /*007c*/ 	.word	0x00000320


	//   ....[5]....
        /*0080*/ 	.word	0x00000360


	//----- nvinfo : EIATTR_REG_RECONFIG
	.align		4
.L_26:
        /*0084*/ 	.byte	0x01, 0x54
	.zero		2


	//----- nvinfo : EIATTR_MBARRIER_INSTR_OFFSETS
	.align		4
        /*0088*/ 	.byte	0x04, 0x39
        /*008a*/ 	.short	(.L_28 - .L_27)


	//   ....[0]....
.L_27:
        /*008c*/ 	.word	0x00000230
        /*0090*/ 	.word	0x000000ff
        /*0094*/ 	.word	0x00000000
        /*0098*/ 	.short	0x0100
        /*009a*/ 	.byte	0x08
	.zero		1


	//   ....[1]....
        /*009c*/ 	.word	0x00000240
        /*00a0*/ 	.word	0x000000ff
        /*00a4*/ 	.word	0x00000028
        /*00a8*/ 	.short	0x0100
        /*00aa*/ 	.byte	0x08
	.zero		1


	//   ....[2]....
        /*00ac*/ 	.word	0x00000250
        /*00b0*/ 	.word	0x000000ff
        /*00b4*/ 	.word	0x00000008
        /*00b8*/ 	.short	0x0100
        /*00ba*/ 	.byte	0x08
	.zero		1


	//   ....[3]....
        /*00bc*/ 	.word	0x00000260
        /*00c0*/ 	.word	0x000000ff
        /*00c4*/ 	.word	0x00000030
        /*00c8*/ 	.short	0x0100
        /*00ca*/ 	.byte	0x08
	.zero		1


	//   ....[4]....
        /*00cc*/ 	.word	0x00000270
        /*00d0*/ 	.word	0x000000ff
        /*00d4*/ 	.word	0x00000010
        /*00d8*/ 	.short	0x0100
        /*00da*/ 	.byte	0x08
	.zero		1


	//   ....[5]....
        /*00dc*/ 	.word	0x00000280
        /*00e0*/ 	.word	0x000000ff
        /*00e4*/ 	.word	0x00000038
        /*00e8*/ 	.short	0x0100
        /*00ea*/ 	.byte	0x08
	.zero		1


	//   ....[6]....
        /*00ec*/ 	.word	0x00000290
        /*00f0*/ 	.word	0x000000ff
        /*00f4*/ 	.word	0x00000018
        /*00f8*/ 	.short	0x0100
        /*00fa*/ 	.byte	0x08
	.zero		1


	//   ....[7]....
        /*00fc*/ 	.word	0x000002a0
        /*0100*/ 	.word	0x000000ff
        /*0104*/ 	.word	0x00000040
        /*0108*/ 	.short	0x0100
        /*010a*/ 	.byte	0x08
	.zero		1


	//   ....[8]....
        /*010c*/ 	.word	0x000002b0
        /*0110*/ 	.word	0x000000ff
        /*0114*/ 	.word	0x00000020
        /*0118*/ 	.short	0x0100
        /*011a*/ 	.byte	0x08
	.zero		1


	//   ....[9]....
        /*011c*/ 	.word	0x000002c0
        /*0120*/ 	.word	0x000000ff
        /*0124*/ 	.word	0x00000048
        /*0128*/ 	.short	0x0100
        /*012a*/ 	.byte	0x08
	.zero		1


	//   ....[10]....
        /*012c*/ 	.word	0x000005d0
        /*0130*/ 	.word	0x000000ff
        /*0134*/ 	.word	0x00000080
        /*0138*/ 	.short	0x0100
        /*013a*/ 	.byte	0x08
	.zero		1


	//   ....[11]....
        /*013c*/ 	.word	0x00000640
        /*0140*/ 	.word	0x000000ff
        /*0144*/ 	.word	0x00000088
        /*0148*/ 	.short	0x0100
        /*014a*/ 	.byte	0x08
	.zero		1


	//   ....[12]....
        /*014c*/ 	.word	0x00000660
        /*0150*/ 	.word	0x000000ff
        /*0154*/ 	.word	0x00000060
        /*0158*/ 	.short	0x0100
        /*015a*/ 	.byte	0x09
	.zero		1


	//   ....[13]....
        /*015c*/ 	.word	0x00000670
        /*0160*/ 	.word	0x000000ff
        /*0164*/ 	.word	0x00000068
        /*0168*/ 	.short	0x0100
        /*016a*/ 	.byte	0x09
	.zero		1


	//   ....[14]....
        /*016c*/ 	.word	0x00000680
        /*0170*/ 	.word	0x000000ff
        /*0174*/ 	.word	0x00000070
        /*0178*/ 	.short	0x0100
        /*017a*/ 	.byte	0x09
	.zero		1


	//   ....[15]....
        /*017c*/ 	.word	0x00000690
        /*0180*/ 	.word	0x000000ff
        /*0184*/ 	.word	0x00000078
        /*0188*/ 	.short	0x0100
        /*018a*/ 	.byte	0x09
	.zero		1


	//   ....[16]....
        /*018c*/ 	.word	0x00001440
        /*0190*/ 	.word	0x000000ff
        /*0194*/ 	.word	0xfffffff8
        /*0198*/ 	.short	0x010a
        /*019a*/ 	.byte	0x0f
	.zero		1


	//   ....[17]....
        /*019c*/ 	.word	0x00001920
        /*01a0*/ 	.word	0x000000ff
        /*01a4*/ 	.word	0x00000000
        /*01a8*/ 	.short	0x010a
        /*01aa*/ 	.byte	0x06
	.zero		1


	//   ....[18]....
        /*01ac*/ 	.word	0x00001960
        /*01b0*/ 	.word	0x000000ff
        /*01b4*/ 	.word	0x00000000
        /*01b8*/ 	.short	0x010a
        /*01ba*/ 	.byte	0x06
	.zero		1


	//   ....[19]....
        /*01bc*/ 	.word	0x00002260
        /*01c0*/ 	.word	0x000000ff
        /*01c4*/ 	.word	0x00000000
        /*01c8*/ 	.short	0x010a
        /*01ca*/ 	.byte	0x09
	.zero		1


	//   ....[20]....
        /*01cc*/ 	.word	0x000022a0
        /*01d0*/ 	.word	0x000000ff
        /*01d4*/ 	.word	0x00000000
        /*01d8*/ 	.short	0x010a
        /*01da*/ 	.byte	0x09
	.zero		1


	//   ....[21]....
        /*01dc*/ 	.word	0x00002900
        /*01e0*/ 	.word	0x000000ff
        /*01e4*/ 	.word	0x00000000
        /*01e8*/ 	.short	0x0101
        /*01ea*/ 	.byte	0x08
	.zero		1


	//   ....[22]....
        /*01ec*/ 	.word	0x00002e70
        /*01f0*/ 	.word	0x00000011
        /*01f4*/ 	.word	0x00000000
        /*01f8*/ 	.short	0x0101
        /*01fa*/ 	.byte	0x16
	.zero		1


	//   ....[23]....
        /*01fc*/ 	.word	0x00002f50
        /*0200*/ 	.word	0x000000ff
        /*0204*/ 	.word	0x00000000
        /*0208*/ 	.short	0x0101
        /*020a*/ 	.byte	0x08
	.zero		1


	//   ....[24]....
        /*020c*/ 	.word	0x00003000
        /*0210*/ 	.word	0x000000ff
        /*0214*/ 	.word	0x00000008
        /*0218*/ 	.short	0x010a
        /*021a*/ 	.byte	0x0f
	.zero		1


	//   ....[25]....
        /*021c*/ 	.word	0x000078a0
        /*0220*/ 	.word	0x00000004
        /*0224*/ 	.word	0x00000000
        /*0228*/ 	.short	0x0101
        /*022a*/ 	.byte	0x16
	.zero		1


	//   ....[26]....
        /*022c*/ 	.word	0x00008180
        /*0230*/ 	.word	0x00000013
        /*0234*/ 	.word	0x00000028
        /*0238*/ 	.short	0x010a
        /*023a*/ 	.byte	0x3f
	.zero		1


	//   ....[27]....
        /*023c*/ 	.word	0x000084f0
        /*0240*/ 	.word	0x0000000a
        /*0244*/ 	.word	0x00000088
        /*0248*/ 	.short	0x0101
        /*024a*/ 	.byte	0x3f
	.zero		1


	//   ....[28]....
        /*024c*/ 	.word	0x00008c50
        /*0250*/ 	.word	0x00000005
        /*0254*/ 	.word	0x00000000
        /*0258*/ 	.short	0x010a
        /*025a*/ 	.byte	0x3f
	.zero		1


	//   ....[29]....
        /*025c*/ 	.word	0x00008cd0
        /*0260*/ 	.word	0x00000007
        /*0264*/ 	.word	0x00000000
        /*0268*/ 	.short	0x010a
        /*026a*/ 	.byte	0x3f
	.zero		1


	//   ....[30]....
        /*026c*/ 	.word	0x00008d60
        /*0270*/ 	.word	0x00000008
        /*0274*/ 	.word	0x00000000
        /*0278*/ 	.short	0x010a
        /*027a*/ 	.byte	0x3f
	.zero		1


	//   ....[31]....
        /*027c*/ 	.word	0x00008df0
        /*0280*/ 	.word	0x0000000b
        /*0284*/ 	.word	0x00000000
        /*0288*/ 	.short	0x010a
        /*028a*/ 	.byte	0x3f
	.zero		1


	//   ....[32]....
        /*028c*/ 	.word	0x00008e80
        /*0290*/ 	.word	0x00000003
        /*0294*/ 	.word	0x00000000
        /*0298*/ 	.short	0x010a
        /*029a*/ 	.byte	0x3f
	.zero		1


	//   ....[33]....
        /*029c*/ 	.word	0x00008ef0
        /*02a0*/ 	.word	0x00000011
        /*02a4*/ 	.word	0xfffffff8
        /*02a8*/ 	.short	0x010a
        /*02aa*/ 	.byte	0x3f
	.zero		1


	//   ....[34]....
        /*02ac*/ 	.word	0x00008f50
        /*02b0*/ 	.word	0x00000011
        /*02b4*/ 	.word	0x00000000
        /*02b8*/ 	.short	0x010a
        /*02ba*/ 	.byte	0x3f
	.zero		1


	//   ....[35]....
        /*02bc*/ 	.word	0x00008fb0
        /*02c0*/ 	.word	0x00000012
        /*02c4*/ 	.word	0x00000000
        /*02c8*/ 	.short	0x010a
        /*02ca*/ 	.byte	0x3f
	.zero		1


	//   ....[36]....
        /*02cc*/ 	.word	0x00009010
        /*02d0*/ 	.word	0x00000011
        /*02d4*/ 	.word	0x00000008
        /*02d8*/ 	.short	0x010a
        /*02da*/ 	.byte	0x3f
	.zero		1


	//   ....[37]....
        /*02dc*/ 	.word	0x000090e0
        /*02e0*/ 	.word	0x00000013
        /*02e4*/ 	.word	0x00000028
        /*02e8*/ 	.short	0x010a
        /*02ea*/ 	.byte	0x3f
	.zero		1


	//   ....[38]....
        /*02ec*/ 	.word	0x000091c0
        /*02f0*/ 	.word	0x00000005
        /*02f4*/ 	.word	0x00000000
        /*02f8*/ 	.short	0x010a
        /*02fa*/ 	.byte	0x3f
	.zero		1


	//   ....[39]....
        /*02fc*/ 	.word	0x00009210
        /*0300*/ 	.word	0x00000007
        /*0304*/ 	.word	0x00000000
        /*0308*/ 	.short	0x010a
        /*030a*/ 	.byte	0x3f
	.zero		1


	//   ....[40]....
        /*030c*/ 	.word	0x00009260
        /*0310*/ 	.word	0x00000008
        /*0314*/ 	.word	0x00000000
        /*0318*/ 	.short	0x010a
        /*031a*/ 	.byte	0x3f
	.zero		1


	//   ....[41]....
        /*031c*/ 	.word	0x000092b0
        /*0320*/ 	.word	0x0000000b
        /*0324*/ 	.word	0x00000000
        /*0328*/ 	.short	0x010a
        /*032a*/ 	.byte	0x3f
	.zero		1


	//----- nvinfo : EIATTR_NUM_MBARRIERS
	.align		4
.L_28:
        /*032c*/ 	.byte	0x03, 0x38
        /*032e*/ 	.short	0x0010


	//----- nvinfo : EIATTR_EXIT_INSTR_OFFSETS
	.align		4
        /*0330*/ 	.byte	0x04, 0x1c
        /*0332*/ 	.short	(.L_30 - .L_29)


	//   ....[0]....
.L_29:
        /*0334*/ 	.word	0x00001170


	//   ....[1]....
        /*0338*/ 	.word	0x000011d0


	//   ....[2]....
        /*033c*/ 	.word	0x00007eb0


	//   ....[3]....
        /*0340*/ 	.word	0x00007ee0


	//   ....[4]....
        /*0344*/ 	.word	0x00008ed0


	//----- nvinfo : EIATTR_MAX_THREADS
	.align		4
.L_30:
        /*0348*/ 	.byte	0x04, 0x05
        /*034a*/ 	.short	(.L_32 - .L_31)
.L_31:
        /*034c*/ 	.word	0x00000180
        /*0350*/ 	.word	0x00000001
        /*0354*/ 	.word	0x00000001


	//----- nvinfo : EIATTR_CRS_STACK_SIZE
	.align		4
.L_32:
        /*0358*/ 	.byte	0x04, 0x1e
        /*035a*/ 	.short	(.L_34 - .L_33)
.L_33:
        /*035c*/ 	.word	0x00000000


	//----- nvinfo : EIATTR_CBANK_PARAM_SIZE
	.align		4
.L_34:
        /*0360*/ 	.byte	0x03, 0x19
        /*0362*/ 	.short	0x0470


	//----- nvinfo : EIATTR_PARAM_CBANK
	.align		4
        /*0364*/ 	.byte	0x04, 0x0a
        /*0366*/ 	.short	(.L_36 - .L_35)
	.align		4
.L_35:
        /*0368*/ 	.word	index@(.nv.constant0._ZN7cutlass13device_kernelINS_4gemm6kernel13GemmUniversalIN4cute5tupleIJiiiiEEENS1_10collective13CollectiveMmaINS1_37MainloopSm90TmaGmmaWarpSpecializedFP8ILi5ENS5_IJNS4_1CILi1EEESB_SB_EEENS1_32KernelTmaWarpSpecializedPingpongEEENS5_IJNSA_ILi64EEENSA_ILi128EEESF_EEENS_12float_e5m2_tENS5_IJlSB_lEEESI_SJ_NS4_8TiledMMAINS4_8MMA_AtomIJNS4_4SM904GMMA31MMA_64x128x32_F32E5M2E5M2_SS_TNILNSN_7ScaleInE1ELSP_1EEEEEENS4_6LayoutISC_NS5_IJNSA_ILi0EEEST_ST_EEEEENS5_IJNS4_10UnderscoreESW_SW_EEEEENS4_13SM90_TMA_LOADENS4_14ComposedLayoutINS4_7SwizzleILi2ELi4ELi3EEENS4_18smem_ptr_flag_bitsILi8EEENSS_INS5_IJNSA_ILi8EEESF_EEENS5_IJSF_SB_EEEEEEEvNS4_8identityESZ_S19_vS1A_EENS_8epilogue10collective6detail29Sm90TmaWarpSpecializedAdapterINS1D_15DefaultEpilogueISI_SJ_SJ_NS1C_6thread17LinearCombinationISI_Li1EffLNS1H_9ScaleType4KindE0ELNS_15FloatRoundStyleE2ESI_EENS1_15EpilogueDefaultEEEEEvvEEEEvNT_6ParamsE)
        /*036c*/ 	.short	0x0210
        /*036e*/ 	.short	0x0470


	//----- nvinfo : EIATTR_SW_WAR
	.align		4
.L_36:
        /*0370*/ 	.byte	0x04, 0x36
        /*0372*/ 	.short	(.L_38 - .L_37)
.L_37:
        /*0374*/ 	.word	0x00000008
.L_38:


//--------------------- .nv.callgraph             --------------------------
	.section	.nv.callgraph,"",@"SHT_CUDA_CALLGRAPH"
	.align	4
	.sectionentsize	8
	.align		4
        /*0000*/ 	.word	0x00000000
	.align		4
        /*0004*/ 	.word	0xffffffff
	.align		4
        /*0008*/ 	.word	0x00000000
	.align		4
        /*000c*/ 	.word	0xfffffffe
	.align		4
        /*0010*/ 	.word	0x00000000
	.align		4
        /*0014*/ 	.word	0xfffffffd
	.align		4
        /*0018*/ 	.word	0x00000000
	.align		4
        /*001c*/ 	.word	0xfffffffc


//--------------------- .nv.constant4             --------------------------
	.section	.nv.constant4,"a",@progbits
	.align	8
	.align		8
.nv.constant4:
        /*0000*/ 	.dword	_ZN39_INTERNAL_8fb8dd9d_4_k_cu_6af234f9_46154cuda3std3__45__cpo5beginE
	.align		8
        /*0008*/ 	.dword	_ZN39_INTERNAL_8fb8dd9d_4_k_cu_6af234f9_46154cuda3std3__45__cpo3endE
	.align		8
        /*0010*/ 	.dword	_ZN39_INTERNAL_8fb8dd9d_4_k_cu_6af234f9_46154cuda3std3__45__cpo6cbeginE
	.align		8
        /*0018*/ 	.dword	_ZN39_INTERNAL_8fb8dd9d_4_k_cu_6af234f9_46154cuda3std3__45__cpo4cendE
	.align		8
        /*0020*/ 	.dword	_ZN39_INTERNAL_8fb8dd9d_4_k_cu_6af234f9_46154cuda3std3__441_GLOBAL__N__8fb8dd9d_4_k_cu_6af234f9_46156ignoreE
	.align		8
        /*0028*/ 	.dword	_ZN39_INTERNAL_8fb8dd9d_4_k_cu_6af234f9_46154cuda3std3__419piecewise_constructE
	.align		8
        /*0030*/ 	.dword	_ZN39_INTERNAL_8fb8dd9d_4_k_cu_6af234f9_46154cuda3std3__48in_placeE
	.align		8
        /*0038*/ 	.dword	_ZN39_INTERNAL_8fb8dd9d_4_k_cu_6af234f9_46154cuda3std6ranges3__45__cpo4swapE
	.align		8
        /*0040*/ 	.dword	_ZN39_INTERNAL_8fb8dd9d_4_k_cu_6af234f9_46154cuda3std6ranges3__45__cpo9iter_moveE
	.align		8
        /*0048*/ 	.dword	_ZN39_INTERNAL_8fb8dd9d_4_k_cu_6af234f9_46154cute7productE
	.align		8
        /*0050*/ 	.dword	_ZN39_INTERNAL_8fb8dd9d_4_k_cu_6af234f9_46154cute1_E


//--------------------- .text._ZN7cutlass13device_kernelINS_4gemm6kernel13GemmUniversalIN4cute5tupleIJiiiiEEENS1_10collective13CollectiveMmaINS1_37MainloopSm90TmaGmmaWarpSpecializedFP8ILi5ENS5_IJNS4_1CILi1EEESB_SB_EEENS1_32KernelTmaWarpSpecializedPingpongEEENS5_IJNSA_ILi64EEENSA_ILi128EEESF_EEENS_12float_e5m2_tENS5_IJlSB_lEEESI_SJ_NS4_8TiledMMAINS4_8MMA_AtomIJNS4_4SM904GMMA31MMA_64x128x32_F32E5M2E5M2_SS_TNILNSN_7ScaleInE1ELSP_1EEEEEENS4_6LayoutISC_NS5_IJNSA_ILi0EEEST_ST_EEEEENS5_IJNS4_10UnderscoreESW_SW_EEEEENS4_13SM90_TMA_LOADENS4_14ComposedLayoutINS4_7SwizzleILi2ELi4ELi3EEENS4_18smem_ptr_flag_bitsILi8EEENSS_INS5_IJNSA_ILi8EEESF_EEENS5_IJSF_SB_EEEEEEEvNS4_8identityESZ_S19_vS1A_EENS_8epilogue10collective6detail29Sm90TmaWarpSpecializedAdapterINS1D_15DefaultEpilogueISI_SJ_SJ_NS1C_6thread17LinearCombinationISI_Li1EffLNS1H_9ScaleType4KindE0ELNS_15FloatRoundStyleE2ESI_EENS1_15EpilogueDefaultEEEEEvvEEEEvNT_6ParamsE --------------------------
	.section	.text._ZN7cutlass13device_kernelINS_4gemm6kernel13GemmUniversalIN4cute5tupleIJiiiiEEENS1_10collective13CollectiveMmaINS1_37MainloopSm90TmaGmmaWarpSpecializedFP8ILi5ENS5_IJNS4_1CILi1EEESB_SB_EEENS1_32KernelTmaWarpSpecializedPingpongEEENS5_IJNSA_ILi64EEENSA_ILi128EEESF_EEENS_12float_e5m2_tENS5_IJlSB_lEEESI_SJ_NS4_8TiledMMAINS4_8MMA_AtomIJNS4_4SM904GMMA31MMA_64x128x32_F32E5M2E5M2_SS_TNILNSN_7ScaleInE1ELSP_1EEEEEENS4_6LayoutISC_NS5_IJNSA_ILi0EEEST_ST_EEEEENS5_IJNS4_10UnderscoreESW_SW_EEEEENS4_13SM90_TMA_LOADENS4_14ComposedLayoutINS4_7SwizzleILi2ELi4ELi3EEENS4_18smem_ptr_flag_bitsILi8EEENSS_INS5_IJNSA_ILi8EEESF_EEENS5_IJSF_SB_EEEEEEEvNS4_8identityESZ_S19_vS1A_EENS_8epilogue10collective6detail29Sm90TmaWarpSpecializedAdapterINS1D_15DefaultEpilogueISI_SJ_SJ_NS1C_6thread17LinearCombinationISI_Li1EffLNS1H_9ScaleType4KindE0ELNS_15FloatRoundStyleE2ESI_EENS1_15EpilogueDefaultEEEEEvvEEEEvNT_6ParamsE,"ax",@progbits
	.align	128
.text._ZN7cutlass13device_kernelINS_4gemm6kernel13GemmUniversalIN4cute5tupleIJiiiiEEENS1_10collective13CollectiveMmaINS1_37MainloopSm90TmaGmmaWarpSpecializedFP8ILi5ENS5_IJNS4_1CILi1EEESB_SB_EEENS1_32KernelTmaWarpSpecializedPingpongEEENS5_IJNSA_ILi64EEENSA_ILi128EEESF_EEENS_12float_e5m2_tENS5_IJlSB_lEEESI_SJ_NS4_8TiledMMAINS4_8MMA_AtomIJNS4_4SM904GMMA31MMA_64x128x32_F32E5M2E5M2_SS_TNILNSN_7ScaleInE1ELSP_1EEEEEENS4_6LayoutISC_NS5_IJNSA_ILi0EEEST_ST_EEEEENS5_IJNS4_10UnderscoreESW_SW_EEEEENS4_13SM90_TMA_LOADENS4_14ComposedLayoutINS4_7SwizzleILi2ELi4ELi3EEENS4_18smem_ptr_flag_bitsILi8EEENSS_INS5_IJNSA_ILi8EEESF_EEENS5_IJSF_SB_EEEEEEEvNS4_8identityESZ_S19_vS1A_EENS_8epilogue10collective6detail29Sm90TmaWarpSpecializedAdapterINS1D_15DefaultEpilogueISI_SJ_SJ_NS1C_6thread17LinearCombinationISI_Li1EffLNS1H_9ScaleType4KindE0ELNS_15FloatRoundStyleE2ESI_EENS1_15EpilogueDefaultEEEEEvvEEEEvNT_6ParamsE:
        .type           _ZN7cutlass13device_kernelINS_4gemm6kernel13GemmUniversalIN4cute5tupleIJiiiiEEENS1_10collective13CollectiveMmaINS1_37MainloopSm90TmaGmmaWarpSpecializedFP8ILi5ENS5_IJNS4_1CILi1EEESB_SB_EEENS1_32KernelTmaWarpSpecializedPingpongEEENS5_IJNSA_ILi64EEENSA_ILi128EEESF_EEENS_12float_e5m2_tENS5_IJlSB_lEEESI_SJ_NS4_8TiledMMAINS4_8MMA_AtomIJNS4_4SM904GMMA31MMA_64x128x32_F32E5M2E5M2_SS_TNILNSN_7ScaleInE1ELSP_1EEEEEENS4_6LayoutISC_NS5_IJNSA_ILi0EEEST_ST_EEEEENS5_IJNS4_10UnderscoreESW_SW_EEEEENS4_13SM90_TMA_LOADENS4_14ComposedLayoutINS4_7SwizzleILi2ELi4ELi3EEENS4_18smem_ptr_flag_bitsILi8EEENSS_INS5_IJNSA_ILi8EEESF_EEENS5_IJSF_SB_EEEEEEEvNS4_8identityESZ_S19_vS1A_EENS_8epilogue10collective6detail29Sm90TmaWarpSpecializedAdapterINS1D_15DefaultEpilogueISI_SJ_SJ_NS1C_6thread17LinearCombinationISI_Li1EffLNS1H_9ScaleType4KindE0ELNS_15FloatRoundStyleE2ESI_EENS1_15EpilogueDefaultEEEEEvvEEEEvNT_6ParamsE,@function
        .size           _ZN7cutlass13device_kernelINS_4gemm6kernel13GemmUniversalIN4cute5tupleIJiiiiEEENS1_10collective13CollectiveMmaINS1_37MainloopSm90TmaGmmaWarpSpecializedFP8ILi5ENS5_IJNS4_1CILi1EEESB_SB_EEENS1_32KernelTmaWarpSpecializedPingpongEEENS5_IJNSA_ILi64EEENSA_ILi128EEESF_EEENS_12float_e5m2_tENS5_IJlSB_lEEESI_SJ_NS4_8TiledMMAINS4_8MMA_AtomIJNS4_4SM904GMMA31MMA_64x128x32_F32E5M2E5M2_SS_TNILNSN_7ScaleInE1ELSP_1EEEEEENS4_6LayoutISC_NS5_IJNSA_ILi0EEEST_ST_EEEEENS5_IJNS4_10UnderscoreESW_SW_EEEEENS4_13SM90_TMA_LOADENS4_14ComposedLayoutINS4_7SwizzleILi2ELi4ELi3EEENS4_18smem_ptr_flag_bitsILi8EEENSS_INS5_IJNSA_ILi8EEESF_EEENS5_IJSF_SB_EEEEEEEvNS4_8identityESZ_S19_vS1A_EENS_8epilogue10collective6detail29Sm90TmaWarpSpecializedAdapterINS1D_15DefaultEpilogueISI_SJ_SJ_NS1C_6thread17LinearCombinationISI_Li1EffLNS1H_9ScaleType4KindE0ELNS_15FloatRoundStyleE2ESI_EENS1_15EpilogueDefaultEEEEEvvEEEEvNT_6ParamsE,(.L_x_206 - _ZN7cutlass13device_kernelINS_4gemm6kernel13GemmUniversalIN4cute5tupleIJiiiiEEENS1_10collective13CollectiveMmaINS1_37MainloopSm90TmaGmmaWarpSpecializedFP8ILi5ENS5_IJNS4_1CILi1EEESB_SB_EEENS1_32KernelTmaWarpSpecializedPingpongEEENS5_IJNSA_ILi64EEENSA_ILi128EEESF_EEENS_12float_e5m2_tENS5_IJlSB_lEEESI_SJ_NS4_8TiledMMAINS4_8MMA_AtomIJNS4_4SM904GMMA31MMA_64x128x32_F32E5M2E5M2_SS_TNILNSN_7ScaleInE1ELSP_1EEEEEENS4_6LayoutISC_NS5_IJNSA_ILi0EEEST_ST_EEEEENS5_IJNS4_10UnderscoreESW_SW_EEEEENS4_13SM90_TMA_LOADENS4_14ComposedLayoutINS4_7SwizzleILi2ELi4ELi3EEENS4_18smem_ptr_flag_bitsILi8EEENSS_INS5_IJNSA_ILi8EEESF_EEENS5_IJSF_SB_EEEEEEEvNS4_8identityESZ_S19_vS1A_EENS_8epilogue10collective6detail29Sm90TmaWarpSpecializedAdapterINS1D_15DefaultEpilogueISI_SJ_SJ_NS1C_6thread17LinearCombinationISI_Li1EffLNS1H_9ScaleType4KindE0ELNS_15FloatRoundStyleE2ESI_EENS1_15EpilogueDefaultEEEEEvvEEEEvNT_6ParamsE)
        .other          _ZN7cutlass13device_kernelINS_4gemm6kernel13GemmUniversalIN4cute5tupleIJiiiiEEENS1_10collective13CollectiveMmaINS1_37MainloopSm90TmaGmmaWarpSpecializedFP8ILi5ENS5_IJNS4_1CILi1EEESB_SB_EEENS1_32KernelTmaWarpSpecializedPingpongEEENS5_IJNSA_ILi64EEENSA_ILi128EEESF_EEENS_12float_e5m2_tENS5_IJlSB_lEEESI_SJ_NS4_8TiledMMAINS4_8MMA_AtomIJNS4_4SM904GMMA31MMA_64x128x32_F32E5M2E5M2_SS_TNILNSN_7ScaleInE1ELSP_1EEEEEENS4_6LayoutISC_NS5_IJNSA_ILi0EEEST_ST_EEEEENS5_IJNS4_10UnderscoreESW_SW_EEEEENS4_13SM90_TMA_LOADENS4_14ComposedLayoutINS4_7SwizzleILi2ELi4ELi3EEENS4_18smem_ptr_flag_bitsILi8EEENSS_INS5_IJNSA_ILi8EEESF_EEENS5_IJSF_SB_EEEEEEEvNS4_8identityESZ_S19_vS1A_EENS_8epilogue10collective6detail29Sm90TmaWarpSpecializedAdapterINS1D_15DefaultEpilogueISI_SJ_SJ_NS1C_6thread17LinearCombinationISI_Li1EffLNS1H_9ScaleType4KindE0ELNS_15FloatRoundStyleE2ESI_EENS1_15EpilogueDefaultEEEEEvvEEEEvNT_6ParamsE,@"STO_CUDA_ENTRY STV_DEFAULT"
_ZN7cutlass13device_kernelINS_4gemm6kernel13GemmUniversalIN4cute5tupleIJiiiiEEENS1_10collective13CollectiveMmaINS1_37MainloopSm90TmaGmmaWarpSpecializedFP8ILi5ENS5_IJNS4_1CILi1EEESB_SB_EEENS1_32KernelTmaWarpSpecializedPingpongEEENS5_IJNSA_ILi64EEENSA_ILi128EEESF_EEENS_12float_e5m2_tENS5_IJlSB_lEEESI_SJ_NS4_8TiledMMAINS4_8MMA_AtomIJNS4_4SM904GMMA31MMA_64x128x32_F32E5M2E5M2_SS_TNILNSN_7ScaleInE1ELSP_1EEEEEENS4_6LayoutISC_NS5_IJNSA_ILi0EEEST_ST_EEEEENS5_IJNS4_10UnderscoreESW_SW_EEEEENS4_13SM90_TMA_LOADENS4_14ComposedLayoutINS4_7SwizzleILi2ELi4ELi3EEENS4_18smem_ptr_flag_bitsILi8EEENSS_INS5_IJNSA_ILi8EEESF_EEENS5_IJSF_SB_EEEEEEEvNS4_8identityESZ_S19_vS1A_EENS_8epilogue10collective6detail29Sm90TmaWarpSpecializedAdapterINS1D_15DefaultEpilogueISI_SJ_SJ_NS1C_6thread17LinearCombinationISI_Li1EffLNS1H_9ScaleType4KindE0ELNS_15FloatRoundStyleE2ESI_EENS1_15EpilogueDefaultEEEEEvvEEEEvNT_6ParamsE:
[----:B------:R-:W-:Y:S01]  /*0000*/  LDC R1, c[0x0][0x28] ;  /* 0x00000a00ff017b82 */ /* 0x000fe20000000800 */
[----:B------:R-:W0:Y:S01]  /*0010*/  S2R R13, SR_TID.X ;  /* 0x00000000000d7919 */ /* 0x000e220000002100 */
[----:B------:R-:W-:Y:S01]  /*0020*/  ELECT P0, URZ, PT ;  /* 0x00000000003f782f */ /* 0x000fe20003800000 */
[----:B------:R-:W-:Y:S01]  /*0030*/  BSSY B0, `(.L_x_0) ;  /* 0x000000f000007945 */ /* 0x000fe20003800000 */
[--C-:B0-----:R-:W-:Y:S02]  /*0040*/  SHF.R.U32.HI R0, RZ, 0x5, R13.reuse ;  /* 0x00000005ff007819 */ /* 0x101fe4000001160d */
[----:B------:R-:W-:-:S03]  /*0050*/  SHF.R.U32.HI R4, RZ, 0x7, R13 ;  /* 0x00000007ff047819 */ /* 0x000fc6000001160d */
[----:B------:R-:W0:Y:S04]  /*0060*/  SHFL.IDX PT, R2, R0, RZ, 0x1f ;  /* 0x00001fff00027589 */ /* 0x000e2800000e0000 */
[----:B------:R1:W2:Y:S01]  /*0070*/  SHFL.IDX PT, R5, R4, RZ, 0x1f ;  /* 0x00001fff04057589 */ /* 0x0002a200000e0000 */
[----:B0-----:R-:W-:-:S13]  /*0080*/  ISETP.NE.OR P0, PT, R2, RZ, !P0 ;  /* 0x000000ff0200720c */ /* 0x001fda0004705670 */
[----:B-12---:R-:W-:Y:S05]  /*0090*/  @P0 BRA `(.L_x_1) ;  /* 0x0000000000200947 */ /* 0x006fea0003800000 */
[----:B------:R-:W-:Y:S02]  /*00a0*/  ULDC.64 UR4, c[0x0][0x198] ;  /* 0x0000660000047ab9 */ /* 0x000fe40000000a00 */
[----:B------:R-:W-:Y:S02]  /*00b0*/  UIADD3 UR6, UP0, UR4, 0xf0, URZ ;  /* 0x000000f004067890 */ /* 0x000fe4000ff1e03f */
[----:B------:R-:W-:Y:S02]  /*00c0*/  UIADD3 UR4, UP1, UR4, 0x1f0, URZ ;  /* 0x000001f004047890 */ /* 0x000fe4000ff3e03f */
[----:B------:R-:W-:Y:S02]  /*00d0*/  UIADD3.X UR7, URZ, UR5, URZ, UP0, !UPT ;  /* 0x000000053f077290 */ /* 0x000fe400087fe43f */
[----:B------:R-:W-:-:S07]  /*00e0*/  UIADD3.X UR5, URZ, UR5, URZ, UP1, !UPT ;  /* 0x000000053f057290 */ /* 0x000fce0008ffe43f */
[----:B------:R0:W-:Y:S02]  /*00f0*/  UTMACCTL.PF [UR6] ;  /* 0x00000000060079b9 */ /* 0x0001e40008040000 */
[----:B------:R0:W-:Y:S02]  /*0100*/  UTMACCTL.PF [UR4] ;  /* 0x00000000040079b9 */ /* 0x0001e40008040000 */
[----:B0-----:R-:W-:Y:S01]  /*0110*/  NOP ;  /* 0x0000000000007918 */ /* 0x001fe20000000000 */
.L_x_1:
[----:B------:R-:W-:Y:S05]  /*0120*/  BSYNC B0 ;  /* 0x0000000000007941 */ /* 0x000fea0003800000 */
.L_x_0:
[----:B------:R-:W0:Y:S02]  /*0130*/  SHFL.IDX PT, R3, R0, RZ, 0x1f ;  /* 0x00001fff00037589 */ /* 0x000e2400000e0000 */
[----:B0-----:R-:W-:-:S13]  /*0140*/  ISETP.NE.AND P0, PT, R3, RZ, PT ;  /* 0x000000ff0300720c */ /* 0x001fda0003f05270 */
[----:B------:R-:W-:Y:S05]  /*0150*/  @P0 BRA `(.L_x_2) ;  /* 0x0000000000600947 */ /* 0x000fea0003800000 */
[----:B------:R-:W0:Y:S01]  /*0160*/  S2UR UR8, SR_CgaCtaId ;  /* 0x00000000000879c3 */ /* 0x000e220000008800 */
[----:B------:R-:W-:Y:S01]  /*0170*/  UMOV UR4, 0x400 ;  /* 0x0000040000047882 */ /* 0x000fe20000000000 */
[----:B------:R-:W-:Y:S01]  /*0180*/  UMOV UR5, 0x1 ;  /* 0x0000000100057882 */ /* 0x000fe20000000000 */
[----:B------:R-:W-:Y:S01]  /*0190*/  UMOV UR6, 0x80 ;  /* 0x0000008000067882 */ /* 0x000fe20000000000 */
[----:B------:R-:W-:Y:S01]  /*01a0*/  ELECT P0, URZ, PT ;  /* 0x00000000003f782f */ /* 0x000fe20003800000 */
[----:B------:R-:W-:-:S04]  /*01b0*/  UIADD3 UR6, -UR6, 0x100000, URZ ;  /* 0x0010000006067890 */ /* 0x000fc8000fffe13f */
[----:B------:R-:W-:Y:S02]  /*01c0*/  USHF.L.U32 UR7, UR6, 0xb, URZ ;  /* 0x0000000b06077899 */ /* 0x000fe4000800063f */
[----:B------:R-:W-:Y:S02]  /*01d0*/  USHF.L.U32 UR6, UR6, 0x1, URZ ;  /* 0x0000000106067899 */ /* 0x000fe4000800063f */
[----:B0-----:R-:W-:Y:S02]  /*01e0*/  ULEA UR8, UR8, UR4, 0x18 ;  /* 0x0000000408087291 */ /* 0x001fe4000f8ec03f */
[----:B------:R-:W-:-:S04]  /*01f0*/  UIADD3 UR4, -UR5, 0x100000, URZ ;  /* 0x0010000005047890 */ /* 0x000fc8000fffe13f */
[----:B------:R-:W-:Y:S02]  /*0200*/  USHF.L.U32 UR5, UR4, 0xb, URZ ;  /* 0x0000000b04057899 */ /* 0x000fe4000800063f */
[----:B------:R-:W-:Y:S01]  /*0210*/  USHF.L.U32 UR4, UR4, 0x1, URZ ;  /* 0x0000000104047899 */ /* 0x000fe2000800063f */
[----:B------:R-:W0:Y:S11]  /*0220*/  FENCE.VIEW.ASYNC.S ;  /* 0x00000000000073c6 */ /* 0x000e360000000000 */
[----:B0-----:R0:W1:Y:S01]  /*0230*/  SYNCS.EXCH.64 URZ, [UR8], UR4 ;  /* 0x00000004083f75b2 */ /* 0x0010620008000100 */
[----:B------:R0:W2:Y:S01]  /*0240*/  SYNCS.EXCH.64 URZ, [UR8+0x28], UR6 ;  /* 0x00002806083f75b2 */ /* 0x0000a20008000100 */
[----:B------:R0:W3:Y:S01]  /*0250*/  SYNCS.EXCH.64 URZ, [UR8+0x8], UR4 ;  /* 0x00000804083f75b2 */ /* 0x0000e20008000100 */
[----:B------:R0:W4:Y:S01]  /*0260*/  SYNCS.EXCH.64 URZ, [UR8+0x30], UR6 ;  /* 0x00003006083f75b2 */ /* 0x0001220008000100 */
[----:B------:R0:W0:Y:S01]  /*0270*/  SYNCS.EXCH.64 URZ, [UR8+0x10], UR4 ;  /* 0x00001004083f75b2 */ /* 0x0000220008000100 */
[----:B------:R0:W0:Y:S01]  /*0280*/  SYNCS.EXCH.64 URZ, [UR8+0x38], UR6 ;  /* 0x00003806083f75b2 */ /* 0x0000220008000100 */
[----:B------:R0:W0:Y:S01]  /*0290*/  SYNCS.EXCH.64 URZ, [UR8+0x18], UR4 ;  /* 0x00001804083f75b2 */ /* 0x0000220008000100 */
[----:B------:R0:W0:Y:S01]  /*02a0*/  SYNCS.EXCH.64 URZ, [UR8+0x40], UR6 ;  /* 0x00004006083f75b2 */ /* 0x0000220008000100 */
[----:B------:R0:W0:Y:S01]  /*02b0*/  SYNCS.EXCH.64 URZ, [UR8+0x20], UR4 ;  /* 0x00002004083f75b2 */ /* 0x0000220008000100 */
[----:B------:R0:W0:Y:S01]  /*02c0*/  SYNCS.EXCH.64 URZ, [UR8+0x48], UR6 ;  /* 0x00004806083f75b2 */ /* 0x0000220008000100 */
[----:B------:R-:W-:Y:S01]  /*02d0*/  NOP ;  /* 0x0000000000007918 */ /* 0x000fe20000000000 */
.L_x_2:
[----:B------:R-:W5:Y:S01]  /*02e0*/  SHFL.IDX PT, R6, R0, RZ, 0x1f ;  /* 0x00001fff00067589 */ /* 0x000f6200000e0000 */
[----:B------:R-:W-:Y:S01]  /*02f0*/  ELECT P0, URZ, PT ;  /* 0x00000000003f782f */ /* 0x000fe20003800000 */
[----:B------:R-:W-:Y:S01]  /*0300*/  NOP ;  /* 0x0000000000007918 */ /* 0x000fe20000000000 */
[----:B------:R-:W-:Y:S01]  /*0310*/  ELECT P1, URZ, PT ;  /* 0x00000000003f782f */ /* 0x000fe20003820000 */
[----:B------:R1:W2:Y:S01]  /*0320*/  SHFL.IDX PT, R3, R0, RZ, 0x1f ;  /* 0x00001fff00037589 */ /* 0x0002a200000e0000 */
[----:B0-----:R-:W-:Y:S01]  /*0330*/  UMOV UR4, 0x20 ;  /* 0x0000002000047882 */ /* 0x001fe20000000000 */
[----:B------:R-:W-:Y:S01]  /*0340*/  UMOV UR11, 0x80 ;  /* 0x00000080000b7882 */ /* 0x000fe20000000000 */
[----:B------:R-:W-:Y:S01]  /*0350*/  NOP ;  /* 0x0000000000007918 */ /* 0x000fe20000000000 */
[----:B------:R-:W0:Y:S01]  /*0360*/  SHFL.IDX PT, R4, R4, RZ, 0x1f ;  /* 0x00001fff04047589 */ /* 0x000e2200000e0000 */
[C---:B------:R-:W-:Y:S01]  /*0370*/  VIADD R33, R5.reuse, 0xffffffff ;  /* 0xffffffff05217836 */ /* 0x040fe20000000000 */
[----:B------:R-:W-:Y:S01]  /*0380*/  ULDC.64 UR18, c[0x0][0x208] ;  /* 0x0000820000127ab9 */ /* 0x000fe20000000a00 */
[----:B------:R-:W-:-:S02]  /*0390*/  ISETP.NE.AND P3, PT, R5, RZ, PT ;  /* 0x000000ff0500720c */ /* 0x000fc40003f65270 */
[----:B-1----:R-:W-:Y:S02]  /*03a0*/  SHF.R.S32.HI R0, RZ, 0x1f, R13 ;  /* 0x0000001fff007819 */ /* 0x002fe4000001140d */
[----:B------:R-:W-:Y:S02]  /*03b0*/  ISETP.GE.U32.AND P2, PT, R33, 0x2, PT ;  /* 0x000000022100780c */ /* 0x000fe40003f46070 */
[----:B------:R-:W-:-:S04]  /*03c0*/  LEA.HI R0, R0, R13, RZ, 0x7 ;  /* 0x0000000d00007211 */ /* 0x000fc800078f38ff */
[----:B------:R-:W-:Y:S02]  /*03d0*/  LOP3.LUT R0, R0, 0xffffff80, RZ, 0xc0, !PT ;  /* 0xffffff8000007812 */ /* 0x000fe400078ec0ff */
[----:B-----5:R-:W-:-:S03]  /*03e0*/  ISETP.NE.OR P0, PT, R6, RZ, !P0 ;  /* 0x000000ff0600720c */ /* 0x020fc60004705670 */
[----:B------:R-:W-:Y:S01]  /*03f0*/  IMAD.IADD R11, R13, 0x1, -R0 ;  /* 0x000000010d0b7824 */ /* 0x000fe200078e0a00 */
[----:B--2---:R-:W-:Y:S02]  /*0400*/  ISETP.NE.OR P1, PT, R3, RZ, !P1 ;  /* 0x000000ff0300720c */ /* 0x004fe40004f25670 */
[----:B------:R-:W-:Y:S02]  /*0410*/  SHF.R.S32.HI R3, RZ, 0x1f, R2 ;  /* 0x0000001fff037819 */ /* 0x000fe40000011402 */
[----:B0-----:R-:W-:Y:S02]  /*0420*/  R2UR UR15, R4 ;  /* 0x00000000040f72ca */ /* 0x001fe400000e0000 */
[----:B------:R-:W-:-:S03]  /*0430*/  LEA.HI R3, R3, R2, RZ, 0x2 ;  /* 0x0000000203037211 */ /* 0x000fc600078f10ff */
[----:B------:R-:W-:Y:S01]  /*0440*/  VOTEU.ALL UP0, P0 ;  /* 0x00000000003f7886 */ /* 0x000fe20000000000 */
[----:B------:R-:W-:-:S03]  /*0450*/  LOP3.LUT R3, R3, 0xfffffffc, RZ, 0xc0, !PT ;  /* 0xfffffffc03037812 */ /* 0x000fc600078ec0ff */
[----:B------:R-:W-:Y:S01]  /*0460*/  VOTEU.ALL UP1, P1 ;  /* 0x00000000003f7886 */ /* 0x000fe20000820000 */
[----:B------:R-:W0:Y:S01]  /*0470*/  @!UP0 S2UR UR7, SR_CgaCtaId ;  /* 0x00000000000789c3 */ /* 0x000e220000008800 */
[----:B------:R-:W-:Y:S01]  /*0480*/  @!UP0 UMOV UR6, 0x400 ;  /* 0x0000040000068882 */ /* 0x000fe20000000000 */
[----:B------:R-:W-:-:S04]  /*0490*/  @!UP0 UIADD3 UR4, -UR4, 0x100000, URZ ;  /* 0x0010000004048890 */ /* 0x000fc8000fffe13f */
[----:B------:R-:W-:Y:S02]  /*04a0*/  @!UP0 USHF.L.U32 UR5, UR4, 0xb, URZ ;  /* 0x0000000b04058899 */ /* 0x000fe4000800063f */
[----:B------:R-:W-:Y:S01]  /*04b0*/  @!UP0 USHF.L.U32 UR4, UR4, 0x1, URZ ;  /* 0x0000000104048899 */ /* 0x000fe2000800063f */
[----:B------:R-:W-:Y:S01]  /*04c0*/  IMAD.IADD R20, R2, 0x1, -R3 ;  /* 0x0000000102147824 */ /* 0x000fe200078e0a03 */
[----:B------:R-:W-:Y:S01]  /*04d0*/  @!UP1 UMOV UR9, 0x400 ;  /* 0x0000040000099882 */ /* 0x000fe20000000000 */
[----:B------:R-:W-:Y:S01]  /*04e0*/  VOTEU.ALL UP2, P1 ;  /* 0x00000000003f7886 */ /* 0x000fe20000840000 */
[----:B------:R-:W-:Y:S01]  /*04f0*/  VOTEU.ALL UP3, P1 ;  /* 0x00000000003f7886 */ /* 0x000fe20000860000 */
[----:B------:R-:W-:Y:S01]  /*0500*/  VOTEU.ALL UP4, P1 ;  /* 0x00000000003f7886 */ /* 0x000fe20000880000 */
[----:B------:R-:W1:Y:S01]  /*0510*/  @!UP1 S2UR UR10, SR_CgaCtaId ;  /* 0x00000000000a99c3 */ /* 0x000e620000008800 */
[----:B------:R-:W-:Y:S01]  /*0520*/  VOTEU.ALL UP5, P1 ;  /* 0x00000000003f7886 */ /* 0x000fe200008a0000 */
[----:B0-----:R-:W-:-:S02]  /*0530*/  @!UP0 ULEA UR8, UR7, UR6, 0x18 ;  /* 0x0000000607088291 */ /* 0x001fc4000f8ec03f */
[----:B------:R-:W-:-:S04]  /*0540*/  @!UP1 UIADD3 UR6, -UR11, 0x100000, URZ ;  /* 0x001000000b069890 */ /* 0x000fc8000fffe13f */
[----:B------:R-:W-:Y:S02]  /*0550*/  @!UP1 USHF.L.U32 UR7, UR6, 0xb, URZ ;  /* 0x0000000b06079899 */ /* 0x000fe4000800063f */
[----:B------:R-:W-:Y:S01]  /*0560*/  @!UP1 USHF.L.U32 UR6, UR6, 0x1, URZ ;  /* 0x0000000106069899 */ /* 0x000fe2000800063f */
[----:B------:R-:W-:Y:S01]  /*0570*/  VOTEU.ALL UP0, P0 ;  /* 0x00000000003f7886 */ /* 0x000fe20000000000 */
[----:B-1----:R-:W-:Y:S01]  /*0580*/  @!UP1 ULEA UR9, UR10, UR9, 0x18 ;  /* 0x000000090a099291 */ /* 0x002fe2000f8ec03f */
[----:B------:R-:W-:Y:S02]  /*0590*/  VOTEU.ALL UP1, P0 ;  /* 0x00000000003f7886 */ /* 0x000fe40000020000 */
[----:B------:R-:W-:Y:S01]  /*05a0*/  ULDC.64 UR10, c[0x0][0x598] ;  /* 0x00016600000a7ab9 */ /* 0x000fe20000000a00 */
[----:B------:R-:W-:Y:S01]  /*05b0*/  ISETP.NE.AND P0, PT, R20, 0x3, PT ;  /* 0x000000031400780c */ /* 0x000fe20003f05270 */
[----:B------:R-:W0:Y:S02]  /*05c0*/  FENCE.VIEW.ASYNC.S ;  /* 0x00000000000073c6 */ /* 0x000e240000000000 */
[----:B0-----:R0:W3:Y:S01]  /*05d0*/  @!UP0 SYNCS.EXCH.64 URZ, [UR8+0x80], UR4 ;  /* 0x00008004083f85b2 */ /* 0x0010e20008000100 */
[----:B------:R-:W-:-:S02]  /*05e0*/  ISETP.NE.U32.AND P1, PT, RZ, UR10, PT ;  /* 0x0000000aff007c0c */ /* 0x000fc4000bf25070 */
[----:B------:R-:W-:Y:S02]  /*05f0*/  ISETP.EQ.OR P0, PT, R20, RZ, !P0 ;  /* 0x000000ff1400720c */ /* 0x000fe40004702670 */
[----:B------:R-:W-:Y:S02]  /*0600*/  ISETP.NE.AND.EX P1, PT, RZ, UR11, PT, P1 ;  /* 0x0000000bff007c0c */ /* 0x000fe4000bf25310 */
[----:B------:R-:W-:-:S04]  /*0610*/  ISETP.EQ.AND P0, PT, R5, RZ, P0 ;  /* 0x000000ff0500720c */ /* 0x000fc80000702270 */
[----:B------:R-:W-:-:S04]  /*0620*/  SEL R7, RZ, 0x1, !P0 ;  /* 0x00000001ff077807 */ /* 0x000fc80004000000 */
[----:B------:R-:W-:Y:S01]  /*0630*/  SEL R7, R7, 0x2, P2 ;  /* 0x0000000207077807 */ /* 0x000fe20001000000 */
[----:B------:R0:W3:Y:S01]  /*0640*/  @!UP1 SYNCS.EXCH.64 URZ, [UR8+0x88], UR4 ;  /* 0x00008804083f95b2 */ /* 0x0000e20008000100 */
[----:B------:R-:W-:Y:S01]  /*0650*/  NOP ;  /* 0x0000000000007918 */ /* 0x000fe20000000000 */
[----:B------:R0:W3:Y:S01]  /*0660*/  @!UP2 SYNCS.EXCH.64 URZ, [UR9+0x60], UR6 ;  /* 0x00006006093fa5b2 */ /* 0x0000e20008000100 */
[----:B------:R0:W3:Y:S01]  /*0670*/  @!UP3 SYNCS.EXCH.64 URZ, [UR9+0x68], UR6 ;  /* 0x00006806093fb5b2 */ /* 0x0000e20008000100 */
[----:B------:R0:W3:Y:S01]  /*0680*/  @!UP4 SYNCS.EXCH.64 URZ, [UR9+0x70], UR6 ;  /* 0x00007006093fc5b2 */ /* 0x0000e20008000100 */
[----:B------:R0:W3:Y:S01]  /*0690*/  @!UP5 SYNCS.EXCH.64 URZ, [UR9+0x78], UR6 ;  /* 0x00007806093fd5b2 */ /* 0x0000e20008000100 */
[----:B------:R-:W-:Y:S01]  /*06a0*/  NOP ;  /* 0x0000000000007918 */ /* 0x000fe20000000000 */
[----:B---34-:R-:W-:Y:S06]  /*06b0*/  BAR.SYNC.DEFER_BLOCKING 0x0 ;  /* 0x0000000000007b1d */ /* 0x018fec0000010000 */
[----:B0-----:R-:W-:Y:S05]  /*06c0*/  @!P1 BRA `(.L_x_3) ;  /* 0x00000000001c9947 */ /* 0x001fea0003800000 */
[----:B------:R-:W0:Y:S02]  /*06d0*/  LDC.64 R2, c[0x0][0x598] ;  /* 0x00016600ff027b82 */ /* 0x000e240000000a00 */
[----:B0-----:R-:W2:Y:S02]  /*06e0*/  LDG.E.64 R2, desc[UR18][R2.64] ;  /* 0x0000001202027981 */ /* 0x001ea4000c1e1b00 */
[----:B--2---:R-:W-:-:S04]  /*06f0*/  ISETP.NE.U32.AND P0, PT, R2, RZ, PT ;  /* 0x000000ff0200720c */ /* 0x004fc80003f05070 */
[----:B------:R-:W-:-:S13]  /*0700*/  ISETP.NE.AND.EX P0, PT, R3, RZ, PT, P0 ;  /* 0x000000ff0300720c */ /* 0x000fda0003f05300 */
[----:B------:R-:W-:Y:S05]  /*0710*/  @!P0 BRA `(.L_x_3) ;  /* 0x0000000000088947 */ /* 0x000fea0003800000 */
[----:B------:R2:W5:Y:S01]  /*0720*/  LD.E R10, desc[UR18][R2.64] ;  /* 0x00000012020a7980 */ /* 0x000562000c101900 */
[----:B------:R-:W-:Y:S05]  /*0730*/  BRA `(.L_x_4) ;  /* 0x0000000000207947 */ /* 0x000fea0003800000 */
.L_x_3:
[----:B------:R-:W-:Y:S02]  /*0740*/  ULDC.64 UR4, c[0x0][0x588] ;  /* 0x0001620000047ab9 */ /* 0x000fe40000000a00 */
[----:B------:R-:W-:-:S04]  /*0750*/  ISETP.NE.U32.AND P0, PT, RZ, UR4, PT ;  /* 0x00000004ff007c0c */ /* 0x000fc8000bf05070 */
[----:B------:R-:W-:-:S13]  /*0760*/  ISETP.NE.AND.EX P0, PT, RZ, UR5, PT, P0 ;  /* 0x00000005ff007c0c */ /* 0x000fda000bf05300 */
[----:B------:R-:W-:Y:S05]  /*0770*/  @!P0 BRA `(.L_x_5) ;  /* 0x00000000000c8947 */ /* 0x000fea0003800000 */
[----:B------:R-:W0:Y:S02]  /*0780*/  LDC.64 R2, c[0x0][0x588] ;  /* 0x00016200ff027b82 */ /* 0x000e240000000a00 */
[----:B0-----:R1:W5:Y:S01]  /*0790*/  LDG.E R10, desc[UR18][R2.64] ;  /* 0x00000012020a7981 */ /* 0x001362000c1e1900 */
[----:B------:R-:W-:Y:S05]  /*07a0*/  BRA `(.L_x_4) ;  /* 0x0000000000047947 */ /* 0x000fea0003800000 */
.L_x_5:
[----:B------:R-:W0:Y:S02]  /*07b0*/  LDC R10, c[0x0][0x580] ;  /* 0x00016000ff0a7b82 */ /* 0x000e240000000800 */
.L_x_4:
[----:B------:R-:W-:Y:S02]  /*07c0*/  ULDC.64 UR4, c[0x0][0x5a0] ;  /* 0x0001680000047ab9 */ /* 0x000fe40000000a00 */
[----:B------:R-:W-:-:S04]  /*07d0*/  ISETP.NE.U32.AND P0, PT, RZ, UR4, PT ;  /* 0x00000004ff007c0c */ /* 0x000fc8000bf05070 */
[----:B------:R-:W-:-:S13]  /*07e0*/  ISETP.NE.AND.EX P0, PT, RZ, UR5, PT, P0 ;  /* 0x00000005ff007c0c */ /* 0x000fda000bf05300 */
[----:B------:R-:W-:Y:S05]  /*07f0*/  @!P0 BRA `(.L_x_6) ;  /* 0x00000000001c8947 */ /* 0x000fea0003800000 */
[----:B-12---:R-:W1:Y:S02]  /*0800*/  LDC.64 R2, c[0x0][0x5a0] ;  /* 0x00016800ff027b82 */ /* 0x006e640000000a00 */
[----:B-1----:R-:W2:Y:S02]  /*0810*/  LDG.E.64 R2, desc[UR18][R2.64] ;  /* 0x0000001202027981 */ /* 0x002ea4000c1e1b00 */
[----:B--2---:R-:W-:-:S04]  /*0820*/  ISETP.NE.U32.AND P0, PT, R2, RZ, PT ;  /* 0x000000ff0200720c */ /* 0x004fc80003f05070 */
[----:B------:R-:W-:-:S13]  /*0830*/  ISETP.NE.AND.EX P0, PT, R3, RZ, PT, P0 ;  /* 0x000000ff0300720c */ /* 0x000fda0003f05300 */
[----:B------:R-:W-:Y:S05]  /*0840*/  @!P0 BRA `(.L_x_6) ;  /* 0x0000000000088947 */ /* 0x000fea0003800000 */
[----:B------:R1:W5:Y:S01]  /*0850*/  LD.E R12, desc[UR18][R2.64] ;  /* 0x00000012020c7980 */ /* 0x000362000c101900 */
[----:B------:R-:W-:Y:S05]  /*0860*/  BRA `(.L_x_7) ;  /* 0x0000000000207947 */ /* 0x000fea0003800000 */
.L_x_6:
[----:B------:R-:W-:Y:S02]  /*0870*/  ULDC.64 UR4, c[0x0][0x590] ;  /* 0x0001640000047ab9 */ /* 0x000fe40000000a00 */
[----:B------:R-:W-:-:S04]  /*0880*/  ISETP.NE.U32.AND P0, PT, RZ, UR4, PT ;  /* 0x00000004ff007c0c */ /* 0x000fc8000bf05070 */
[----:B------:R-:W-:-:S13]  /*0890*/  ISETP.NE.AND.EX P0, PT, RZ, UR5, PT, P0 ;  /* 0x00000005ff007c0c */ /* 0x000fda000bf05300 */
[----:B------:R-:W-:Y:S05]  /*08a0*/  @!P0 BRA `(.L_x_8) ;  /* 0x00000000000c8947 */ /* 0x000fea0003800000 */
[----:B-12---:R-:W1:Y:S02]  /*08b0*/  LDC.64 R2, c[0x0][0x590] ;  /* 0x00016400ff027b82 */ /* 0x006e640000000a00 */
[----:B-1----:R4:W5:Y:S01]  /*08c0*/  LDG.E R12, desc[UR18][R2.64] ;  /* 0x00000012020c7981 */ /* 0x002962000c1e1900 */
[----:B------:R-:W-:Y:S05]  /*08d0*/  BRA `(.L_x_7) ;  /* 0x0000000000047947 */ /* 0x000fea0003800000 */
.L_x_8:
[----:B------:R-:W3:Y:S02]  /*08e0*/  LDC R12, c[0x0][0x584] ;  /* 0x00016100ff0c7b82 */ /* 0x000ee40000000800 */
.L_x_7:
[----:B------:R-:W0:Y:S01]  /*08f0*/  LDC R0, c[0x0][0x65c] ;  /* 0x00019700ff007b82 */ /* 0x000e220000000800 */
[----:B------:R-:W1:Y:S01]  /*0900*/  S2R R21, SR_CTAID.Y ;  /* 0x0000000000157919 */ /* 0x000e620000002600 */
[----:B------:R-:W-:Y:S01]  /*0910*/  ULDC UR8, c[0x0][0x28c] ;  /* 0x0000a30000087ab9 */ /* 0x000fe20000000800 */
[----:B------:R-:W-:Y:S01]  /*0920*/  ISETP.NE.AND P0, PT, R5, 0x2, PT ;  /* 0x000000020500780c */ /* 0x000fe20003f05270 */
[----:B------:R-:W-:Y:S01]  /*0930*/  UIADD3 UR8, UR8, 0x3f, URZ ;  /* 0x0000003f08087890 */ /* 0x000fe2000fffe03f */
[----:B------:R-:W3:Y:S01]  /*0940*/  S2R R14, SR_CTAID.X ;  /* 0x00000000000e7919 */ /* 0x000ee20000002500 */
[----:B------:R-:W-:Y:S01]  /*0950*/  UMOV UR5, URZ ;  /* 0x0000003f00057c82 */ /* 0x000fe20008000000 */
[----:B------:R-:W-:Y:S01]  /*0960*/  UMOV UR4, URZ ;  /* 0x0000003f00047c82 */ /* 0x000fe20008000000 */
[----:B------:R-:W-:-:S04]  /*0970*/  USHF.R.S32.HI UR9, URZ, 0x1f, UR8 ;  /* 0x0000001f3f097899 */ /* 0x000fc80008011408 */
[----:B------:R-:W-:-:S04]  /*0980*/  ULEA.HI UR9, UR9, UR8, URZ, 0x6 ;  /* 0x0000000809097291 */ /* 0x000fc8000f8f303f */
[----:B------:R-:W-:Y:S01]  /*0990*/  USHF.R.S32.HI UR13, URZ, 0x6, UR9 ;  /* 0x000000063f0d7899 */ /* 0x000fe20008011409 */
[----:B0-----:R-:W-:-:S13]  /*09a0*/  ISETP.NE.AND P2, PT, R0, 0x1, PT ;  /* 0x000000010000780c */ /* 0x001fda0003f45270 */
[----:B------:R-:W3:Y:S01]  /*09b0*/  @P2 LDC R15, c[0x0][0x10] ;  /* 0x00000400ff0f2b82 */ /* 0x000ee20000000800 */
[----:B-12-4-:R-:W-:Y:S02]  /*09c0*/  @P2 IMAD.MOV.U32 R2, RZ, RZ, R21 ;  /* 0x000000ffff022224 */ /* 0x016fe400078e0015 */
[----:B------:R-:W-:Y:S02]  /*09d0*/  @P2 IMAD.MOV.U32 R3, RZ, RZ, RZ ;  /* 0x000000ffff032224 */ /* 0x000fe400078e00ff */
[----:B------:R-:W-:-:S03]  /*09e0*/  @P2 IMAD.MOV.U32 R5, RZ, RZ, RZ ;  /* 0x000000ffff052224 */ /* 0x000fc600078e00ff */
[----:B------:R-:W0:Y:S01]  /*09f0*/  @!P2 LDC R9, c[0x0][0xc] ;  /* 0x00000300ff09ab82 */ /* 0x000e220000000800 */
[----:B------:R-:W-:Y:S01]  /*0a00*/  ULDC UR6, c[0x0][0xc] ;  /* 0x0000030000067ab9 */ /* 0x000fe20000000800 */
[----:B------:R-:W-:Y:S02]  /*0a10*/  ULDC UR7, c[0x0][0x10] ;  /* 0x0000040000077ab9 */ /* 0x000fe40000000800 */
[----:B------:R-:W-:-:S04]  /*0a20*/  UIMAD.WIDE.U32 UR6, UR6, UR7, URZ ;  /* 0x00000007060672a5 */ /* 0x000fc8000f8e003f */
[----:B------:R-:W1:Y:S01]  /*0a30*/  LDC R8, c[0x0][0x14] ;  /* 0x00000500ff087b82 */ /* 0x000e620000000800 */
[----:B---3--:R-:W-:-:S04]  /*0a40*/  @P2 IMAD.WIDE.U32 R2, R14, R15, R2 ;  /* 0x0000000f0e022225 */ /* 0x008fc800078e0002 */
[----:B------:R-:W-:Y:S02]  /*0a50*/  IMAD.MOV.U32 R15, RZ, RZ, RZ ;  /* 0x000000ffff0f7224 */ /* 0x000fe400078e00ff */
[----:B------:R-:W-:Y:S02]  /*0a60*/  @P2 IMAD.IADD R3, R3, 0x1, R5 ;  /* 0x0000000103032824 */ /* 0x000fe400078e0205 */
[----:B0-----:R-:W-:-:S04]  /*0a70*/  @!P2 IMAD.WIDE.U32 R4, R9, R21, R14 ;  /* 0x000000150904a225 */ /* 0x001fc800078e000e */
[----:B------:R-:W-:Y:S02]  /*0a80*/  @!P2 IMAD.MOV.U32 R2, RZ, RZ, R4 ;  /* 0x000000ffff02a224 */ /* 0x000fe400078e0004 */
[----:B------:R-:W-:Y:S02]  /*0a90*/  @!P2 IMAD.MOV.U32 R3, RZ, RZ, R5 ;  /* 0x000000ffff03a224 */ /* 0x000fe400078e0005 */
[C---:B-1----:R-:W-:Y:S02]  /*0aa0*/  IMAD R17, R8.reuse, UR7, RZ ;  /* 0x0000000708117c24 */ /* 0x042fe4000f8e02ff */
[----:B------:R-:W-:Y:S01]  /*0ab0*/  IMAD.WIDE.U32 R8, R8, UR6, RZ ;  /* 0x0000000608087c25 */ /* 0x000fe2000f8e00ff */
[----:B------:R-:W-:-:S03]  /*0ac0*/  ULDC.64 UR6, c[0x0][0x650] ;  /* 0x0001940000067ab9 */ /* 0x000fc60000000a00 */
[----:B------:R-:W-:Y:S01]  /*0ad0*/  IMAD.IADD R0, R9, 0x1, R17 ;  /* 0x0000000109007824 */ /* 0x000fe200078e0211 */
[----:B------:R-:W-:Y:S06]  /*0ae0*/  @P0 BRA `(.L_x_9) ;  /* 0x0000000000200947 */ /* 0x000fec0003800000 */
[----:B------:R-:W-:Y:S01]  /*0af0*/  UISETP.GE.U32.AND UP0, UPT, UR13, 0x5, UPT ;  /* 0x000000050d00788c */ /* 0x000fe2000bf06070 */
[----:B------:R-:W-:Y:S01]  /*0b00*/  IADD3 R2, P0, R2, R8, RZ ;  /* 0x0000000802027210 */ /* 0x000fe20007f1e0ff */
[----:B------:R-:W-:-:S04]  /*0b10*/  UIMAD.WIDE.U32 UR4, UR13, -0x33333333, URZ ;  /* 0xcccccccd0d0478a5 */ /* 0x000fc8000f8e003f */
[----:B------:R-:W-:Y:S01]  /*0b20*/  USHF.R.U32.HI UR5, URZ, 0x2, UR5 ;  /* 0x000000023f057899 */ /* 0x000fe20008011605 */
[----:B------:R-:W-:Y:S02]  /*0b30*/  IMAD.X R3, R0, 0x1, R3, P0 ;  /* 0x0000000100037824 */ /* 0x000fe400000e0603 */
[----:B------:R-:W-:Y:S02]  /*0b40*/  UMOV UR4, URZ ;  /* 0x0000003f00047c82 */ /* 0x000fe40008000000 */
[----:B------:R-:W-:Y:S02]  /*0b50*/  @UP0 ULOP3.LUT UR4, UR5, 0x1, URZ, 0xc0, !UPT ;  /* 0x0000000105040892 */ /* 0x000fe4000f8ec03f */
[----:B------:R-:W-:-:S12]  /*0b60*/  UIMAD UR5, UR5, -0x5, UR13 ;  /* 0xfffffffb050578a4 */ /* 0x000fd8000f8e020d */
.L_x_9:
[----:B------:R-:W-:Y:S01]  /*0b70*/  ISETP.GE.U32.AND P0, PT, R2, UR6, PT ;  /* 0x0000000602007c0c */ /* 0x000fe2000bf06070 */
[----:B------:R-:W-:Y:S01]  /*0b80*/  IMAD.MOV.U32 R6, RZ, RZ, -0x1 ;  /* 0xffffffffff067424 */ /* 0x000fe200078e00ff */
[----:B------:R-:W-:Y:S01]  /*0b90*/  PRMT R16, RZ, 0x7610, R16 ;  /* 0x00007610ff107816 */ /* 0x000fe20000000010 */
[----:B------:R-:W-:Y:S01]  /*0ba0*/  IMAD.MOV.U32 R5, RZ, RZ, -0x1 ;  /* 0xffffffffff057424 */ /* 0x000fe200078e00ff */
[----:B------:R-:W-:Y:S01]  /*0bb0*/  ISETP.GE.U32.AND.EX P0, PT, R3, UR7, PT, P0 ;  /* 0x0000000703007c0c */ /* 0x000fe2000bf06100 */
[----:B------:R-:W-:-:S12]  /*0bc0*/  IMAD.MOV.U32 R4, RZ, RZ, -0x1 ;  /* 0xffffffffff047424 */ /* 0x000fd800078e00ff */
[----:B------:R-:W-:Y:S05]  /*0bd0*/  @P0 BRA `(.L_x_10) ;  /* 0x00000004005c0947 */ /* 0x000fea0003800000 */
[----:B------:R-:W0:Y:S01]  /*0be0*/  LDC.64 R24, c[0x0][0x628] ;  /* 0x00018a00ff187b82 */ /* 0x000e220000000a00 */
[----:B------:R-:W-:Y:S02]  /*0bf0*/  IMAD.MOV.U32 R4, RZ, RZ, R2 ;  /* 0x000000ffff047224 */ /* 0x000fe400078e0002 */
[----:B------:R-:W-:-:S05]  /*0c00*/  IMAD.MOV.U32 R5, RZ, RZ, R3 ;  /* 0x000000ffff057224 */ /* 0x000fca00078e0003 */
[----:B------:R-:W1:Y:S08]  /*0c10*/  LDC R6, c[0x0][0x630] ;  /* 0x00018c00ff067b82 */ /* 0x000e700000000800 */
[----:B------:R-:W2:Y:S01]  /*0c20*/  LDC.64 R26, c[0x0][0x620] ;  /* 0x00018800ff1a7b82 */ /* 0x000ea20000000a00 */
[----:B0-----:R-:W-:-:S04]  /*0c30*/  ISETP.NE.U32.AND P0, PT, R24, RZ, PT ;  /* 0x000000ff1800720c */ /* 0x001fc80003f05070 */
[----:B------:R-:W-:-:S13]  /*0c40*/  ISETP.NE.AND.EX P0, PT, R25, RZ, PT, P0 ;  /* 0x000000ff1900720c */ /* 0x000fda0003f05300 */
[----:B-12---:R-:W-:Y:S05]  /*0c50*/  @!P0 BRA `(.L_x_11) ;  /* 0x0000000000288947 */ /* 0x006fea0003800000 */
[----:B------:R-:W0:Y:S02]  /*0c60*/  LDC R19, c[0x0][0x634] ;  /* 0x00018d00ff137b82 */ /* 0x000e240000000800 */
[----:B0-----:R-:W-:-:S05]  /*0c70*/  IADD3 R19, P0, R2, R19, RZ ;  /* 0x0000001302137210 */ /* 0x001fca0007f1e0ff */
[----:B------:R-:W-:-:S04]  /*0c80*/  IMAD.X R23, RZ, RZ, R3, P0 ;  /* 0x000000ffff177224 */ /* 0x000fc800000e0603 */
[----:B------:R-:W-:-:S04]  /*0c90*/  IMAD.WIDE.U32 R4, R23, R24, RZ ;  /* 0x0000001817047225 */ /* 0x000fc800078e00ff */
[----:B------:R-:W-:-:S04]  /*0ca0*/  IMAD.WIDE.U32 R16, P0, R19, R25, R4 ;  /* 0x0000001913107225 */ /* 0x000fc80007800004 */
[----:B------:R-:W-:-:S04]  /*0cb0*/  IMAD.WIDE.U32 R4, R19, R24, RZ ;  /* 0x0000001813047225 */ /* 0x000fc800078e00ff */
[----:B------:R-:W-:Y:S01]  /*0cc0*/  IMAD.X R19, RZ, RZ, RZ, P0 ;  /* 0x000000ffff137224 */ /* 0x000fe200000e06ff */
[----:B------:R-:W-:Y:S01]  /*0cd0*/  IADD3 RZ, P0, R5, R16, RZ ;  /* 0x0000001005ff7210 */ /* 0x000fe20007f1e0ff */
[----:B------:R-:W-:-:S04]  /*0ce0*/  IMAD.MOV.U32 R18, RZ, RZ, R17 ;  /* 0x000000ffff127224 */ /* 0x000fc800078e0011 */
[----:B------:R-:W-:-:S08]  /*0cf0*/  IMAD.WIDE.U32.X R4, R23, R25, R18, P0 ;  /* 0x0000001917047225 */ /* 0x000fd000000e0412 */
.L_x_11:
[--C-:B------:R-:W-:Y:S01]  /*0d00*/  SHF.R.U64 R32, R4, R6, R5.reuse ;  /* 0x0000000604207219 */ /* 0x100fe20000001205 */
[----:B------:R-:W0:Y:S01]  /*0d10*/  LDC.64 R28, c[0x0][0x640] ;  /* 0x00019000ff1c7b82 */ /* 0x000e220000000a00 */
[----:B------:R-:W-:Y:S01]  /*0d20*/  I2FP.F32.U32 R4, R14 ;  /* 0x0000000e00047245 */ /* 0x000fe20000201000 */
[----:B------:R-:W-:Y:S01]  /*0d30*/  ULDC UR6, c[0x0][0x150] ;  /* 0x0000540000067ab9 */ /* 0x000fe20000000800 */
[----:B------:R-:W-:Y:S02]  /*0d40*/  SHF.R.U32.HI R5, RZ, R6, R5 ;  /* 0x00000006ff057219 */ /* 0x000fe40000011605 */
[----:B------:R-:W-:Y:S01]  /*0d50*/  IADD3 R17, P0, RZ, -R32, RZ ;  /* 0x80000020ff117210 */ /* 0x000fe20007f1e0ff */
[----:B------:R-:W-:Y:S01]  /*0d60*/  FMUL R6, R4, UR6 ;  /* 0x0000000604067c20 */ /* 0x000fe20008400000 */
[----:B------:R-:W-:Y:S01]  /*0d70*/  ULDC UR6, c[0x0][0x154] ;  /* 0x0000550000067ab9 */ /* 0x000fe20000000800 */
[----:B------:R-:W1:Y:S02]  /*0d80*/  LDC R18, c[0x0][0x618] ;  /* 0x00018600ff127b82 */ /* 0x000e640000000800 */
[----:B------:R-:W-:-:S02]  /*0d90*/  IMAD.X R19, RZ, RZ, ~R5, P0 ;  /* 0x000000ffff137224 */ /* 0x000fc400000e0e05 */
[----:B------:R-:W2:Y:S01]  /*0da0*/  F2I.U32.TRUNC.NTZ R6, R6 ;  /* 0x0000000600067305 */ /* 0x000ea2000020f000 */
[----:B------:R-:W-:-:S03]  /*0db0*/  IMAD.WIDE.U32 R4, R17, R26, R2 ;  /* 0x0000001a11047225 */ /* 0x000fc600078e0002 */
[----:B------:R-:W3:Y:S01]  /*0dc0*/  LDC R15, c[0x0][0x144] ;  /* 0x00005100ff0f7b82 */ /* 0x000ee20000000800 */
[----:B------:R-:W-:-:S04]  /*0dd0*/  IMAD R16, R19, R26, RZ ;  /* 0x0000001a13107224 */ /* 0x000fc800078e02ff */
[----:B------:R-:W-:-:S03]  /*0de0*/  IMAD R17, R17, R27, R16 ;  /* 0x0000001b11117224 */ /* 0x000fc600078e0210 */
[----:B------:R-:W4:Y:S01]  /*0df0*/  LDC R22, c[0x0][0x608] ;  /* 0x00018200ff167b82 */ /* 0x000f220000000800 */
[----:B------:R-:W-:Y:S01]  /*0e00*/  IMAD.IADD R17, R5, 0x1, R17 ;  /* 0x0000000105117824 */ /* 0x000fe200078e0211 */
[----:B0-----:R-:W-:Y:S01]  /*0e10*/  ISETP.NE.U32.AND P0, PT, R28, RZ, PT ;  /* 0x000000ff1c00720c */ /* 0x001fe20003f05070 */
[----:B--2---:R-:W-:-:S03]  /*0e20*/  IMAD.MOV R5, RZ, RZ, -R6 ;  /* 0x000000ffff057224 */ /* 0x004fc600078e0a06 */
[----:B------:R-:W-:Y:S02]  /*0e30*/  ISETP.NE.AND.EX P0, PT, R29, RZ, PT, P0 ;  /* 0x000000ff1d00720c */ /* 0x000fe40003f05300 */
[----:B------:R-:W0:Y:S01]  /*0e40*/  LDC R19, c[0x0][0x658] ;  /* 0x00019600ff137b82 */ /* 0x000e220000000800 */
[-CC-:B-1----:R-:W-:Y:S02]  /*0e50*/  SHF.R.U64 R26, R4, R18.reuse, R17.reuse ;  /* 0x00000012041a7219 */ /* 0x182fe40000001211 */
[----:B------:R-:W-:Y:S02]  /*0e60*/  I2FP.F32.U32 R4, R21 ;  /* 0x0000001500047245 */ /* 0x000fe40000201000 */
[----:B------:R-:W-:Y:S01]  /*0e70*/  SHF.R.U32.HI R17, RZ, R18, R17 ;  /* 0x00000012ff117219 */ /* 0x000fe20000011611 */
[----:B------:R-:W-:Y:S02]  /*0e80*/  IMAD.MOV.U32 R18, RZ, RZ, 0x1 ;  /* 0x00000001ff127424 */ /* 0x000fe400078e00ff */
[----:B------:R-:W1:Y:S01]  /*0e90*/  LDC R24, c[0x0][0x148] ;  /* 0x00005200ff187b82 */ /* 0x000e620000000800 */
[----:B---3--:R-:W-:-:S02]  /*0ea0*/  IMAD R6, R15, R5, R14 ;  /* 0x000000050f067224 */ /* 0x008fc400078e020e */
[----:B------:R-:W-:Y:S01]  /*0eb0*/  FMUL R5, R4, UR6 ;  /* 0x0000000604057c20 */ /* 0x000fe20008400000 */
[----:B------:R-:W-:-:S04]  /*0ec0*/  IMAD.MOV.U32 R4, RZ, RZ, -0x1 ;  /* 0xffffffffff047424 */ /* 0x000fc800078e00ff */
[----:B------:R-:W2:Y:S01]  /*0ed0*/  LDC R25, c[0x0][0x600] ;  /* 0x00018000ff197b82 */ /* 0x000ea20000000800 */
[-CC-:B----4-:R-:W-:Y:S02]  /*0ee0*/  SHF.R.U64 R34, R26, R22.reuse, R17.reuse ;  /* 0x000000161a227219 */ /* 0x190fe40000001211 */
[----:B------:R-:W-:Y:S02]  /*0ef0*/  SHF.R.U32.HI R14, RZ, R22, R17 ;  /* 0x00000016ff0e7219 */ /* 0x000fe40000011611 */
[----:B------:R3:W4:Y:S03]  /*0f00*/  F2I.U32.TRUNC.NTZ R22, R5 ;  /* 0x0000000500167305 */ /* 0x000726000020f000 */
[----:B------:R-:W1:Y:S01]  /*0f10*/  LDC R27, c[0x0][0x648] ;  /* 0x00019200ff1b7b82 */ /* 0x000e620000000800 */
[-C--:B0-----:R-:W-:Y:S02]  /*0f20*/  SHF.R.U64 R36, R34, R19.reuse, R14 ;  /* 0x0000001322247219 */ /* 0x081fe4000000120e */
[----:B------:R-:W-:-:S02]  /*0f30*/  SHF.L.U32 R4, R4, R19, RZ ;  /* 0x0000001304047219 */ /* 0x000fc400000006ff */
[-C--:B------:R-:W-:Y:S02]  /*0f40*/  SHF.R.U32.HI R14, RZ, R19.reuse, R14 ;  /* 0x00000013ff0e7219 */ /* 0x080fe4000001160e */
[----:B------:R-:W-:Y:S01]  /*0f50*/  SHF.L.U32 R18, R18, R19, RZ ;  /* 0x0000001312127219 */ /* 0x000fe200000006ff */
[----:B------:R-:W0:Y:S01]  /*0f60*/  LDC R31, c[0x0][0x638] ;  /* 0x00018e00ff1f7b82 */ /* 0x000e220000000800 */
[----:B------:R-:W-:Y:S01]  /*0f70*/  LOP3.LUT R19, RZ, R4, RZ, 0x33, !PT ;  /* 0x00000004ff137212 */ /* 0x000fe200078e33ff */
[----:B------:R-:W-:Y:S02]  /*0f80*/  IMAD.MOV.U32 R4, RZ, RZ, R36 ;  /* 0x000000ffff047224 */ /* 0x000fe400078e0024 */
[----:B---3--:R-:W-:-:S04]  /*0f90*/  IMAD.MOV.U32 R5, RZ, RZ, R14 ;  /* 0x000000ffff057224 */ /* 0x008fc800078e000e */
[----:B------:R-:W3:Y:S01]  /*0fa0*/  LDC R30, c[0x0][0x610] ;  /* 0x00018400ff1e7b82 */ /* 0x000ee20000000800 */
[----:B----4-:R-:W-:Y:S05]  /*0fb0*/  @!P0 BRA `(.L_x_12) ;  /* 0x0000000000288947 */ /* 0x010fea0003800000 */
[----:B------:R-:W4:Y:S02]  /*0fc0*/  LDC R17, c[0x0][0x64c] ;  /* 0x00019300ff117b82 */ /* 0x000f240000000800 */
[----:B----4-:R-:W-:-:S05]  /*0fd0*/  IADD3 R17, P0, R36, R17, RZ ;  /* 0x0000001124117210 */ /* 0x010fca0007f1e0ff */
        /* <DEDUP_REMOVED lines=8> */
.L_x_12:
[----:B-1----:R-:W-:Y:S01]  /*1060*/  SHF.R.U64 R4, R4, R27, R5 ;  /* 0x0000001b04047219 */ /* 0x002fe20000001205 */
[----:B--2---:R-:W-:Y:S01]  /*1070*/  VIADD R5, R25, 0xffffffff ;  /* 0xffffffff19057836 */ /* 0x004fe20000000000 */
[----:B------:R-:W-:Y:S01]  /*1080*/  LOP3.LUT R19, R34, R19, RZ, 0xc0, !PT ;  /* 0x0000001322137212 */ /* 0x000fe200078ec0ff */
[----:B------:R-:W-:Y:S02]  /*1090*/  IMAD.MOV R22, RZ, RZ, -R22 ;  /* 0x000000ffff167224 */ /* 0x000fe400078e0a16 */
[----:B------:R-:W-:Y:S01]  /*10a0*/  IMAD.MOV R14, RZ, RZ, -R4 ;  /* 0x000000ffff0e7224 */ /* 0x000fe200078e0a04 */
[----:B------:R-:W-:Y:S01]  /*10b0*/  LOP3.LUT R5, R26, R5, RZ, 0xc0, !PT ;  /* 0x000000051a057212 */ /* 0x000fe200078ec0ff */
[----:B------:R-:W-:Y:S02]  /*10c0*/  IMAD R19, R18, R4, R19 ;  /* 0x0000000412137224 */ /* 0x000fe400078e0213 */
[----:B------:R-:W-:Y:S02]  /*10d0*/  @P2 IMAD R6, R24, R22, R21 ;  /* 0x0000001618062224 */ /* 0x000fe400078e0215 */
[----:B0-----:R-:W-:-:S02]  /*10e0*/  IMAD R4, R14, R31, R36 ;  /* 0x0000001f0e047224 */ /* 0x001fc400078e0224 */
[----:B---3--:R-:W-:Y:S02]  /*10f0*/  IMAD R6, R19, R30, R6 ;  /* 0x0000001e13067224 */ /* 0x008fe400078e0206 */
[----:B------:R-:W-:Y:S02]  /*1100*/  IMAD R15, R4, R25, R5 ;  /* 0x00000019040f7224 */ /* 0x000fe400078e0205 */
[----:B------:R-:W-:Y:S02]  /*1110*/  IMAD.MOV.U32 R16, RZ, RZ, 0x1 ;  /* 0x00000001ff107424 */ /* 0x000fe400078e00ff */
[----:B------:R-:W-:Y:S01]  /*1120*/  IMAD.MOV.U32 R4, RZ, RZ, R32 ;  /* 0x000000ffff047224 */ /* 0x000fe200078e0020 */
[----:B------:R-:W-:Y:S02]  /*1130*/  SEL R5, R15, R6, !P2 ;  /* 0x000000060f057207 */ /* 0x000fe40005000000 */
[----:B------:R-:W-:-:S07]  /*1140*/  SEL R6, R6, R15, !P2 ;  /* 0x0000000f06067207 */ /* 0x000fce0005000000 */
.L_x_10:
[----:B------:R-:W-:Y:S05]  /*1150*/  @!P3 BRA `(.L_x_13) ;  /* 0x0000006c0058b947 */ /* 0x000fea0003800000 */
[----:B------:R-:W-:-:S13]  /*1160*/  ISETP.GT.U32.AND P0, PT, R33, 0x1, PT ;  /* 0x000000012100780c */ /* 0x000fda0003f04070 */
[----:B------:R-:W-:Y:S05]  /*1170*/  @P0 EXIT ;  /* 0x000000000000094d */ /* 0x000fea0003800000 */
.L_x_14:
[----:B------:R-:W-:-:S08]  /*1180*/  NOP ;  /* 0x0000000000007918 */ /* 0x000fd00000000000 */
[----:B------:R-:W0:Y:S02]  /*1190*/  USETMAXREG.TRY_ALLOC.CTAPOOL UP0, 0xe8 ;  /* 0x000000e8000079c8 */ /* 0x000e240008000600 */
[----:B0-----:R-:W-:-:S13]  /*11a0*/  PLOP3.LUT P0, PT, PT, PT, UP0, 0x80, 0x0 ;  /* 0x000000000000781c */ /* 0x001fda0003f0f008 */
[----:B------:R-:W-:Y:S05]  /*11b0*/  @!P0 BRA `(.L_x_14) ;  /* 0xfffffffc00f08947 */ /* 0x000fea000383ffff */
[----:B------:R-:W-:-:S13]  /*11c0*/  LOP3.LUT P0, RZ, R16, 0xff, RZ, 0xc0, !PT ;  /* 0x000000ff10ff7812 */ /* 0x000fda000780c0ff */
[----:B------:R-:W-:Y:S05]  /*11d0*/  @!P0 EXIT ;  /* 0x000000000000894d */ /* 0x000fea0003800000 */
[----:B------:R-:W0:Y:S01]  /*11e0*/  S2UR UR6, SR_CgaCtaId ;  /* 0x00000000000679c3 */ /* 0x000e220000008800 */
[----:B------:R-:W-:Y:S01]  /*11f0*/  SHF.R.S32.HI R14, RZ, 0x1f, R11 ;  /* 0x0000001fff0e7819 */ /* 0x000fe2000001140b */
[----:B------:R-:W-:Y:S01]  /*1200*/  UIADD3 UR7, UR15, -0x1, URZ ;  /* 0xffffffff0f077890 */ /* 0x000fe2000fffe03f */
[----:B------:R-:W-:Y:S01]  /*1210*/  LOP3.LUT R146, R7, 0x1, RZ, 0xfc, !PT ;  /* 0x0000000107927812 */ /* 0x000fe200078efcff */
[----:B------:R-:W-:Y:S01]  /*1220*/  UMOV UR12, 0x400 ;  /* 0x00000400000c7882 */ /* 0x000fe20000000000 */
[CC--:B------:R-:W-:Y:S01]  /*1230*/  LEA.HI R13, R14.reuse, R11.reuse, RZ, 0x2 ;  /* 0x0000000b0e0d7211 */ /* 0x0c0fe200078f10ff */
[----:B------:R-:W-:Y:S01]  /*1240*/  UISETP.LT.AND UP0, UPT, UR13, 0x1, UPT ;  /* 0x000000010d00788c */ /* 0x000fe2000bf01270 */
[----:B------:R-:W-:Y:S01]  /*1250*/  LEA.HI R17, R14, R11, RZ, 0x5 ;  /* 0x0000000b0e117211 */ /* 0x000fe200078f28ff */
[----:B------:R-:W-:Y:S01]  /*1260*/  USHF.L.U32 UR21, UR13, 0x1, URZ ;  /* 0x000000010d157899 */ /* 0x000fe2000800063f */
[--C-:B------:R-:W-:Y:S01]  /*1270*/  SHF.R.S32.HI R15, RZ, 0x2, R13.reuse ;  /* 0x00000002ff0f7819 */ /* 0x100fe2000001140d */
[----:B------:R-:W-:Y:S01]  /*1280*/  USEL UR14, UR13, 0x1, UP0 ;  /* 0x000000010d0e7887 */ /* 0x000fe20008000000 */
[----:B------:R-:W-:Y:S01]  /*1290*/  SHF.R.S32.HI R16, RZ, 0x1f, R13 ;  /* 0x0000001fff107819 */ /* 0x000fe2000001140d */
[----:B------:R-:W-:Y:S01]  /*12a0*/  UISETP.NE.AND UP0, UPT, UR7, URZ, UPT ;  /* 0x0000003f0700728c */ /* 0x000fe2000bf05270 */
[----:B------:R-:W-:Y:S01]  /*12b0*/  SHF.R.S32.HI R17, RZ, 0x5, R17 ;  /* 0x00000005ff117819 */ /* 0x000fe20000011411 */
[----:B------:R-:W-:Y:S01]  /*12c0*/  UIADD3 UR14, -UR14, UR13, URZ ;  /* 0x0000000d0e0e7290 */ /* 0x000fe2000fffe13f */
[----:B------:R-:W-:-:S04]  /*12d0*/  LEA.HI R16, R16, R15, RZ, 0x3 ;  /* 0x0000000f10107211 */ /* 0x000fc800078f18ff */
[----:B------:R-:W-:Y:S01]  /*12e0*/  LOP3.LUT R16, R16, 0xfffffff8, RZ, 0xc0, !PT ;  /* 0xfffffff810107812 */ /* 0x000fe200078ec0ff */
[----:B0-----:R-:W-:-:S04]  /*12f0*/  ULEA UR12, UR6, UR12, 0x18 ;  /* 0x0000000c060c7291 */ /* 0x001fc8000f8ec03f */
[----:B------:R-:W-:Y:S01]  /*1300*/  IMAD.IADD R14, R15, 0x1, -R16 ;  /* 0x000000010f0e7824 */ /* 0x000fe200078e0a10 */
[----:B------:R-:W-:Y:S01]  /*1310*/  USHF.L.U32 UR6, UR7, 0x3, URZ ;  /* 0x0000000307067899 */ /* 0x000fe2000800063f */
[----:B------:R-:W-:Y:S01]  /*1320*/  LOP3.LUT R16, R13, 0xfffffffc, RZ, 0xc0, !PT ;  /* 0xfffffffc0d107812 */ /* 0x000fe200078ec0ff */
[----:B------:R-:W-:Y:S01]  /*1330*/  USEL UR7, URZ, 0x1, UP0 ;  /* 0x000000013f077887 */ /* 0x000fe20008000000 */
[--C-:B------:R-:W-:Y:S01]  /*1340*/  IMAD R13, R17, -0x10, -R14.reuse ;  /* 0xfffffff0110d7824 */ /* 0x100fe200078e0a0e */
[----:B------:R-:W-:Y:S01]  /*1350*/  ULOP3.LUT UR6, UR6, 0x8, URZ, 0xc0, !UPT ;  /* 0x0000000806067892 */ /* 0x000fe2000f8ec03f */
[----:B------:R-:W-:Y:S01]  /*1360*/  SHF.R.S32.HI R15, RZ, 0x1f, R14 ;  /* 0x0000001fff0f7819 */ /* 0x000fe2000001140e */
[----:B------:R-:W-:Y:S01]  /*1370*/  UIADD3 UR22, UR12, 0x60, URZ ;  /* 0x000000600c167890 */ /* 0x000fe2000fffe03f */
[----:B------:R-:W-:Y:S01]  /*1380*/  IMAD.IADD R11, R11, 0x1, -R16 ;  /* 0x000000010b0b7824 */ /* 0x000fe200078e0a10 */
[----:B------:R-:W-:Y:S01]  /*1390*/  ULOP3.LUT UR23, UR6, 0x8, URZ, 0x3c, !UPT ;  /* 0x0000000806177892 */ /* 0x000fe2000f8e3c3f */
[----:B------:R-:W-:Y:S01]  /*13a0*/  IMAD.U32 R148, RZ, RZ, UR7 ;  /* 0x00000007ff947e24 */ /* 0x000fe2000f8e00ff */
[----:B------:R-:W-:Y:S01]  /*13b0*/  ULOP3.LUT UR16, UR6, 0x18, URZ, 0x3c, !UPT ;  /* 0x0000001806107892 */ /* 0x000fe2000f8e3c3f */
[----:B------:R-:W-:Y:S01]  /*13c0*/  IMAD.WIDE R14, R17, 0x10, R14 ;  /* 0x00000010110e7825 */ /* 0x000fe200078e020e */
[----:B------:R-:W-:Y:S01]  /*13d0*/  ULEA UR15, UR15, UR22, 0x3 ;  /* 0x000000160f0f7291 */ /* 0x000fe2000f8e183f */
[----:B------:R-:W-:-:S02]  /*13e0*/  ULDC UR6, c[0x0][0x284] ;  /* 0x0000a10000067ab9 */ /* 0x000fc40000000800 */
[----:B------:R-:W-:-:S09]  /*13f0*/  VIADD R13, R13, UR6 ;  /* 0x000000060d0d7c36 */ /* 0x000fd20008000000 */
.L_x_169:
[----:B------:R-:W-:Y:S01]  /*1400*/  SHF.L.U32 R16, R148, 0x1f, RZ ;  /* 0x0000001f94107819 */ /* 0x000fe200000006ff */
[----:B------:R-:W0:Y:S01]  /*1410*/  LDC R17, c[0x0][0x28c] ;  /* 0x0000a300ff117b82 */ /* 0x000e220000000800 */
[----:B------:R-:W-:Y:S01]  /*1420*/  UMOV UR6, URZ ;  /* 0x0000003f00067c82 */ /* 0x000fe20008000000 */
[----:B------:R-:W-:Y:S01]  /*1430*/  UMOV UR17, UR5 ;  /* 0x0000000500117c82 */ /* 0x000fe20008000000 */
[----:B-1----:R-:W1:Y:S01]  /*1440*/  SYNCS.PHASECHK.TRANS64.TRYWAIT P0, [UR15+-0x8], R16 ;  /* 0xfffff810ff0075a7 */ /* 0x002e62000800014f */
[----:B0-----:R-:W-:Y:S01]  /*1450*/  ISETP.GE.AND P1, PT, R17, 0x1, PT ;  /* 0x000000011100780c */ /* 0x001fe20003f26270 */
[----:B-1-34-:R-:W-:-:S12]  /*1460*/  @!P0 BRA `(.L_x_15) ;  /* 0x00000078009c8947 */ /* 0x01afd80003800000 */
.L_x_192:
[----:B------:R-:W-:Y:S01]  /*1470*/  UMOV UR7, URZ ;  /* 0x0000003f00077c82 */ /* 0x000fe20008000000 */
[----:B------:R-:W-:Y:S01]  /*1480*/  UMOV UR8, URZ ;  /* 0x0000003f00087c82 */ /* 0x000fe20008000000 */
[----:B------:R-:W-:Y:S02]  /*1490*/  CS2R R22, SRZ ;  /* 0x0000000000167805 */ /* 0x000fe4000001ff00 */
[----:B------:R-:W-:Y:S02]  /*14a0*/  CS2R R20, SRZ ;  /* 0x0000000000147805 */ /* 0x000fe4000001ff00 */
[----:B------:R-:W-:Y:S02]  /*14b0*/  CS2R R88, SRZ ;  /* 0x0000000000587805 */ /* 0x000fe4000001ff00 */
[----:B------:R-:W-:Y:S02]  /*14c0*/  CS2R R90, SRZ ;  /* 0x00000000005a7805 */ /* 0x000fe4000001ff00 */
[----:B------:R-:W-:-:S02]  /*14d0*/  CS2R R92, SRZ ;  /* 0x00000000005c7805 */ /* 0x000fc4000001ff00 */
[----:B------:R-:W-:Y:S02]  /*14e0*/  CS2R R94, SRZ ;  /* 0x00000000005e7805 */ /* 0x000fe4000001ff00 */
        /* <DEDUP_REMOVED lines=24> */
[----:B------:R-:W-:Y:S01]  /*1670*/  CS2R R144, SRZ ;  /* 0x0000000000907805 */ /* 0x000fe2000001ff00 */
[----:B------:R-:W-:Y:S01]  /*1680*/  IMAD.MOV.U32 R147, RZ, RZ, RZ ;  /* 0x000000ffff937224 */ /* 0x000fe200078e00ff */
[----:B------:R-:W-:Y:S01]  /*1690*/  CS2R R24, SRZ ;  /* 0x0000000000187805 */ /* 0x000fe2000001ff00 */
[----:B------:R-:W-:Y:S01]  /*16a0*/  IMAD.MOV.U32 R149, RZ, RZ, RZ ;  /* 0x000000ffff957224 */ /* 0x000fe200078e00ff */
[----:B------:R-:W-:Y:S01]  /*16b0*/  CS2R R26, SRZ ;  /* 0x00000000001a7805 */ /* 0x000fe2000001ff00 */
[----:B------:R-:W-:Y:S01]  /*16c0*/  IMAD.U32 R19, RZ, RZ, UR4 ;  /* 0x00000004ff137e24 */ /* 0x000fe2000f8e00ff */
        /* <DEDUP_REMOVED lines=29> */
[----:B------:R-:W-:Y:S01]  /*18a0*/  CS2R R86, SRZ ;  /* 0x0000000000567805 */ /* 0x000fe2000001ff00 */
[----:B------:R-:W-:Y:S06]  /*18b0*/  @!P1 BRA `(.L_x_16) ;  /* 0x00000008003c9947 */ /* 0x000fec0003800000 */
[----:B------:R-:W-:-:S13]  /*18c0*/  ISETP.NE.AND P1, PT, R146, 0x3, PT ;  /* 0x000000039200780c */ /* 0x000fda0003f25270 */
[----:B------:R-:W-:Y:S05]  /*18d0*/  @!P1 BRA `(.L_x_17) ;  /* 0x0000000000049947 */ /* 0x000fea0003800000 */
[----:B------:R-:W-:Y:S01]  /*18e0*/  BPT.TRAP 0x1 ;  /* 0x000000040000795c */ /* 0x000fe20000300000 */
.L_x_17:
[----:B------:R-:W-:Y:S01]  /*18f0*/  ULEA UR6, UR5, UR12, 0x3 ;  /* 0x0000000c05067291 */ /* 0x000fe2000f8e183f */
[----:B0-----:R-:W-:-:S05]  /*1900*/  IMAD.U32 R16, RZ, RZ, UR4 ;  /* 0x00000004ff107e24 */ /* 0x001fca000f8e00ff */
[----:B------:R-:W-:-:S04]  /*1910*/  SHF.L.U32 R16, R16, 0x1f, RZ ;  /* 0x0000001f10107819 */ /* 0x000fc800000006ff */
[----:B------:R0:W1:Y:S01]  /*1920*/  SYNCS.PHASECHK.TRANS64.TRYWAIT P0, [UR6], R16 ;  /* 0x00000010ff0075a7 */ /* 0x0000620008000146 */
[----:B------:R-:W-:Y:S05]  /*1930*/  @!P1 BRA `(.L_x_18) ;  /* 0x0000000000049947 */ /* 0x000fea0003800000 */
[----:B------:R-:W-:Y:S01]  /*1940*/  BPT.TRAP 0x1 ;  /* 0x000000040000795c */ /* 0x000fe20000300000 */
.L_x_18:
[----:B-1----:R-:W-:Y:S05]  /*1950*/  @P0 BRA `(.L_x_19) ;  /* 0x0000000000080947 */ /* 0x002fea0003800000 */
[----:B------:R-:W1:Y:S02]  /*1960*/  SYNCS.PHASECHK.TRANS64.TRYWAIT P0, [UR6], R16 ;  /* 0x00000010ff0075a7 */ /* 0x000e640008000146 */
[----:B-1----:R-:W-:Y:S05]  /*1970*/  @!P0 BRA `(.L_x_20) ;  /* 0x0000007400708947 */ /* 0x002fea0003800000 */
.L_x_19:
[----:B------:R-:W-:Y:S01]  /*1980*/  UIADD3 UR6, UR12, 0x180, URZ ;  /* 0x000001800c067890 */ /* 0x000fe2000fffe03f */
[----:B------:R-:W-:Y:S01]  /*1990*/  WARPGROUP.ARRIVE ;  /* 0x00000000000079c5 */ /* 0x000fe20000000000 */
[----:B------:R-:W-:Y:S01]  /*19a0*/  UIADD3 UR7, UR12, 0x5180, URZ ;  /* 0x000051800c077890 */ /* 0x000fe2000fffe03f */
[----:B------:R-:W-:Y:S01]  /*19b0*/  CS2R R22, SRZ ;  /* 0x0000000000167805 */ /* 0x000fe2000001ff00 */
[----:B------:R-:W-:Y:S01]  /*19c0*/  USHF.R.U32.HI UR6, URZ, 0x4, UR6 ;  /* 0x000000043f067899 */ /* 0x000fe20008011606 */
[----:B------:R-:W-:Y:S01]  /*19d0*/  CS2R R20, SRZ ;  /* 0x0000000000147805 */ /* 0x000fe2000001ff00 */
[----:B------:R-:W-:Y:S01]  /*19e0*/  USHF.R.U32.HI UR7, URZ, 0x4, UR7 ;  /* 0x000000043f077899 */ /* 0x000fe20008011607 */
[----:B------:R-:W-:Y:S01]  /*19f0*/  CS2R R88, SRZ ;  /* 0x0000000000587805 */ /* 0x000fe2000001ff00 */
[----:B------:R-:W-:Y:S01]  /*1a00*/  ULOP3.LUT UR6, UR6, 0x3fff, URZ, 0xc0, !UPT ;  /* 0x00003fff06067892 */ /* 0x000fe2000f8ec03f */
[----:B------:R-:W-:Y:S01]  /*1a10*/  CS2R R90, SRZ ;  /* 0x00000000005a7805 */ /* 0x000fe2000001ff00 */
[----:B------:R-:W-:Y:S01]  /*1a20*/  ULOP3.LUT UR7, UR7, 0x3fff, URZ, 0xc0, !UPT ;  /* 0x00003fff07077892 */ /* 0x000fe2000f8ec03f */
[----:B------:R-:W-:Y:S01]  /*1a30*/  CS2R R92, SRZ ;  /* 0x00000000005c7805 */ /* 0x000fe2000001ff00 */
[----:B------:R-:W-:Y:S01]  /*1a40*/  ULOP3.LUT UR6, UR6, 0x10000, URZ, 0xfc, !UPT ;  /* 0x0001000006067892 */ /* 0x000fe2000f8efc3f */
[----:B------:R-:W-:Y:S01]  /*1a50*/  CS2R R94, SRZ ;  /* 0x00000000005e7805 */ /* 0x000fe2000001ff00 */
[----:B------:R-:W-:Y:S01]  /*1a60*/  ULOP3.LUT UR7, UR7, 0x10000, URZ, 0xfc, !UPT ;  /* 0x0001000007077892 */ /* 0x000fe2000f8efc3f */
[----:B------:R-:W-:Y:S01]  /*1a70*/  CS2R R96, SRZ ;  /* 0x0000000000607805 */ /* 0x000fe2000001ff00 */
[----:B------:R-:W-:Y:S01]  /*1a80*/  ULEA UR8, UR5, UR6, 0x8 ;  /* 0x0000000605087291 */ /* 0x000fe2000f8e403f */
[----:B------:R-:W-:Y:S01]  /*1a90*/  CS2R R98, SRZ ;  /* 0x0000000000627805 */ /* 0x000fe2000001ff00 */
[----:B------:R-:W-:Y:S01]  /*1aa0*/  ULEA UR10, UR5, UR7, 0x9 ;  /* 0x00000007050a7291 */ /* 0x000fe2000f8e483f */
[----:B------:R-:W-:Y:S01]  /*1ab0*/  CS2R R100, SRZ ;  /* 0x0000000000647805 */ /* 0x000fe2000001ff00 */
[----:B------:R-:W-:Y:S01]  /*1ac0*/  UMOV UR9, 0x80000020 ;  /* 0x8000002000097882 */ /* 0x000fe20000000000 */
[----:B------:R-:W-:Y:S01]  /*1ad0*/  UMOV UR11, 0x80000020 ;  /* 0x80000020000b7882 */ /* 0x000fe20000000000 */
[----:B------:R-:W-:Y:S01]  /*1ae0*/  ULDC UR7, c[0x0][0x50c] ;  /* 0x0001430000077ab9 */ /* 0x000fe20000000800 */
[----:B------:R-:W-:Y:S01]  /*1af0*/  UMOV UR6, 0x2 ;  /* 0x0000000200067882 */ /* 0x000fe20000000000 */
[----:B------:R-:W-:Y:S01]  /*1b00*/  UISETP.NE.AND UP0, UPT, UR7, 0x2, UPT ;  /* 0x000000020700788c */ /* 0x000fe2000bf05270 */
[----:B------:R-:W-:-:S02]  /*1b10*/  CS2R R102, SRZ ;  /* 0x0000000000667805 */ /* 0x000fc4000001ff00 */
[----:B------:R-:W-:Y:S01]  /*1b20*/  CS2R R104, SRZ ;  /* 0x0000000000687805 */ /* 0x000fe2000001ff00 */
[----:B------:R-:W-:Y:S01]  /*1b30*/  QGMMA.64x128x32.F32.E5M2.E5M2 R24, gdesc[UR8], RZ, !UPT ;  /* 0x01e00000081879f3 */ /* 0x000fe2000c7038ff */
[----:B------:R-:W-:Y:S01]  /*1b40*/  USEL UR7, URZ, 0x1, UP0 ;  /* 0x000000013f077887 */ /* 0x000fe20008000000 */
[----:B------:R-:W-:Y:S01]  /*1b50*/  CS2R R106, SRZ ;  /* 0x00000000006a7805 */ /* 0x000fe2000001ff00 */
[----:B------:R-:W-:Y:S01]  /*1b60*/  UIADD3 UR8, UR8, 0x2, URZ ;  /* 0x0000000208087890 */ /* 0x000fe2000fffe03f */
[----:B------:R-:W-:Y:S01]  /*1b70*/  CS2R R108, SRZ ;  /* 0x00000000006c7805 */ /* 0x000fe2000001ff00 */
[----:B------:R-:W-:Y:S01]  /*1b80*/  UIADD3 UR10, UR10, 0x2, URZ ;  /* 0x000000020a0a7890 */ /* 0x000fe2000fffe03f */
[----:B------:R-:W-:Y:S02]  /*1b90*/  CS2R R110, SRZ ;  /* 0x00000000006e7805 */ /* 0x000fe4000001ff00 */
[----:B------:R-:W-:Y:S01]  /*1ba0*/  ISETP.NE.AND P0, PT, RZ, UR7, PT ;  /* 0x00000007ff007c0c */ /* 0x000fe2000bf05270 */
[----:B------:R-:W-:Y:S01]  /*1bb0*/  UMOV UR9, 0x80000020 ;  /* 0x8000002000097882 */ /* 0x000fe20000000000 */
[----:B------:R-:W-:Y:S01]  /*1bc0*/  UMOV UR11, 0x80000020 ;  /* 0x80000020000b7882 */ /* 0x000fe20000000000 */
        /* <DEDUP_REMOVED lines=17> */
[----:B------:R-:W-:Y:S02]  /*1ce0*/  IMAD.MOV.U32 R147, RZ, RZ, RZ ;  /* 0x000000ffff937224 */ /* 0x000fe400078e00ff */
[----:B------:R-:W-:Y:S01]  /*1cf0*/  IMAD.MOV.U32 R149, RZ, RZ, RZ ;  /* 0x000000ffff957224 */ /* 0x000fe200078e00ff */
[----:B------:R-:W-:Y:S01]  /*1d00*/  QGMMA.64x128x32.F32.E5M2.E5M2 R24, gdesc[UR8], R24, gsb0 ;  /* 0x01e00000081879f3 */ /* 0x000fe20008003818 */
[----:B------:R-:W-:Y:S05]  /*1d10*/  @!P0 BRA `(.L_x_21) ;  /* 0x0000000400088947 */ /* 0x000fea0003800000 */
[----:B------:R-:W-:Y:S02]  /*1d20*/  WARPGROUP.DEPBAR.LE gsb0, 0x0 ;  /* 0x00008000000079c5 */ /* 0x000fe40000010000 */
[----:B------:R-:W-:-:S01]  /*1d30*/  FADD R149, RZ, R24 ;  /* 0x00000018ff957221 */ /* 0x000fc20000000000 */
[----:B------:R-:W-:Y:S01]  /*1d40*/  FADD R144, RZ, R25 ;  /* 0x00000019ff907221 */ /* 0x000fe20000000000 */
        /* <DEDUP_REMOVED lines=62> */
[----:B------:R-:W-:-:S06]  /*2130*/  UMOV UR6, URZ ;  /* 0x0000003f00067c82 */ /* 0x000fcc0008000000 */
.L_x_21:
[----:B------:R-:W-:-:S04]  /*2140*/  UIADD3 UR17, UR5, 0x1, URZ ;  /* 0x0000000105117890 */ /* 0x000fc8000fffe03f */
[----:B------:R-:W-:-:S04]  /*2150*/  UISETP.NE.AND UP0, UPT, UR17, 0x5, UPT ;  /* 0x000000051100788c */ /* 0x000fc8000bf05270 */
[----:B------:R-:W-:Y:S02]  /*2160*/  USEL UR8, URZ, 0x1, UP0 ;  /* 0x000000013f087887 */ /* 0x000fe40008000000 */
[----:B------:R-:W-:Y:S02]  /*2170*/  USEL UR17, UR17, URZ, UP0 ;  /* 0x0000003f11117287 */ /* 0x000fe40008000000 */
[----:B------:R-:W-:-:S06]  /*2180*/  ULOP3.LUT UR8, UR4, UR8, URZ, 0x3c, !UPT ;  /* 0x0000000804087292 */ /* 0x000fcc000f8e3c3f */
[----:B------:R-:W-:Y:S01]  /*2190*/  IMAD.U32 R19, RZ, RZ, UR8 ;  /* 0x00000008ff137e24 */ /* 0x000fe2000f8e00ff */
[----:B------:R-:W-:-:S06]  /*21a0*/  UMOV UR8, 0x1 ;  /* 0x0000000100087882 */ /* 0x000fcc0000000000 */
.L_x_16:
[----:B------:R-:W-:-:S06]  /*21b0*/  UISETP.GE.AND UP0, UPT, UR14, 0x1, UPT ;  /* 0x000000010e00788c */ /* 0x000fcc000bf06270 */
[----:B------:R-:W-:-:S13]  /*21c0*/  PLOP3.LUT P0, PT, PT, PT, UP0, 0x80, 0x0 ;  /* 0x000000000000781c */ /* 0x000fda0003f0f008 */
[----:B------:R-:W-:Y:S05]  /*21d0*/  @!P0 BRA `(.L_x_22) ;  /* 0x0000000800048947 */ /* 0x000fea0003800000 */
[----:B01----:R-:W-:Y:S01]  /*21e0*/  IMAD.U32 R16, RZ, RZ, UR14 ;  /* 0x0000000eff107e24 */ /* 0x003fe2000f8e00ff */
[----:B------:R-:W-:Y:S01]  /*21f0*/  UMOV UR20, UR5 ;  /* 0x0000000500147c82 */ /* 0x000fe20008000000 */
[----:B------:R-:W-:-:S05]  /*2200*/  ULDC UR24, c[0x0][0x50c] ;  /* 0x0001430000187ab9 */ /* 0x000fca0000000800 */
.L_x_30:
[----:B------:R-:W-:-:S13]  /*2210*/  ISETP.NE.AND P1, PT, R146, 0x3, PT ;  /* 0x000000039200780c */ /* 0x000fda0003f25270 */
[----:B01----:R-:W-:Y:S05]  /*2220*/  @!P1 BRA `(.L_x_23) ;  /* 0x0000000000049947 */ /* 0x003fea0003800000 */
[----:B------:R-:W-:Y:S01]  /*2230*/  BPT.TRAP 0x1 ;  /* 0x000000040000795c */ /* 0x000fe20000300000 */
.L_x_23:
[----:B------:R-:W-:Y:S01]  /*2240*/  ULEA UR9, UR17, UR12, 0x3 ;  /* 0x0000000c11097291 */ /* 0x000fe2000f8e183f */
[----:B------:R-:W-:-:S08]  /*2250*/  SHF.L.U32 R17, R19, 0x1f, RZ ;  /* 0x0000001f13117819 */ /* 0x000fd000000006ff */
[----:B------:R0:W1:Y:S01]  /*2260*/  SYNCS.PHASECHK.TRANS64.TRYWAIT P0, [UR9], R17 ;  /* 0x00000011ff0075a7 */ /* 0x0000620008000149 */
[----:B------:R-:W-:Y:S05]  /*2270*/  @!P1 BRA `(.L_x_24) ;  /* 0x0000000000049947 */ /* 0x000fea0003800000 */
[----:B------:R-:W-:Y:S01]  /*2280*/  BPT.TRAP 0x1 ;  /* 0x000000040000795c */ /* 0x000fe20000300000 */
.L_x_24:
[----:B-1----:R-:W-:Y:S05]  /*2290*/  @P0 BRA `(.L_x_25) ;  /* 0x0000000000080947 */ /* 0x002fea0003800000 */
[----:B------:R-:W1:Y:S02]  /*22a0*/  SYNCS.PHASECHK.TRANS64.TRYWAIT P0, [UR9], R17 ;  /* 0x00000011ff0075a7 */ /* 0x000e640008000149 */
[----:B-1----:R-:W-:Y:S05]  /*22b0*/  @!P0 BRA `(.L_x_26) ;  /* 0x0000006c00388947 */ /* 0x002fea0003800000 */
.L_x_25:
[----:B------:R-:W-:Y:S01]  /*22c0*/  UIADD3 UR9, UR12, 0x180, URZ ;  /* 0x000001800c097890 */ /* 0x000fe2000fffe03f */
[----:B------:R-:W-:Y:S01]  /*22d0*/  WARPGROUP.ARRIVE ;  /* 0x00000000000079c5 */ /* 0x000fe20000000000 */
[----:B------:R-:W-:Y:S02]  /*22e0*/  UIADD3 UR10, UR12, 0x5180, URZ ;  /* 0x000051800c0a7890 */ /* 0x000fe4000fffe03f */
[----:B------:R-:W-:Y:S02]  /*22f0*/  UISETP.NE.AND UP0, UPT, UR7, URZ, UPT ;  /* 0x0000003f0700728c */ /* 0x000fe4000bf05270 */
[----:B------:R-:W-:Y:S02]  /*2300*/  USHF.R.U32.HI UR9, URZ, 0x4, UR9 ;  /* 0x000000043f097899 */ /* 0x000fe40008011609 */
[----:B------:R-:W-:Y:S02]  /*2310*/  USHF.R.U32.HI UR10, URZ, 0x4, UR10 ;  /* 0x000000043f0a7899 */ /* 0x000fe4000801160a */
[----:B------:R-:W-:-:S02]  /*2320*/  USEL UR8, UR8, URZ, !UP0 ;  /* 0x0000003f08087287 */ /* 0x000fc4000c000000 */
[----:B------:R-:W-:Y:S02]  /*2330*/  ULOP3.LUT UR9, UR9, 0x3fff, URZ, 0xc0, !UPT ;  /* 0x00003fff09097892 */ /* 0x000fe4000f8ec03f */
[----:B------:R-:W-:Y:S02]  /*2340*/  ULOP3.LUT UR10, UR10, 0x3fff, URZ, 0xc0, !UPT ;  /* 0x00003fff0a0a7892 */ /* 0x000fe4000f8ec03f */
[----:B------:R-:W-:Y:S02]  /*2350*/  UISETP.NE.U32.AND UP0, UPT, UR8, URZ, UPT ;  /* 0x0000003f0800728c */ /* 0x000fe4000bf05070 */
[----:B------:R-:W-:Y:S02]  /*2360*/  ULOP3.LUT UR8, UR9, 0x10000, URZ, 0xfc, !UPT ;  /* 0x0001000009087892 */ /* 0x000fe4000f8efc3f */
[----:B------:R-:W-:Y:S02]  /*2370*/  ULOP3.LUT UR10, UR10, 0x10000, URZ, 0xfc, !UPT ;  /* 0x000100000a0a7892 */ /* 0x000fe4000f8efc3f */
[----:B------:R-:W-:-:S02]  /*2380*/  ULEA UR8, UR17, UR8, 0x8 ;  /* 0x0000000811087291 */ /* 0x000fc4000f8e403f */
[----:B------:R-:W-:Y:S01]  /*2390*/  ULEA UR10, UR17, UR10, 0x9 ;  /* 0x0000000a110a7291 */ /* 0x000fe2000f8e483f */
[----:B------:R-:W-:Y:S01]  /*23a0*/  UMOV UR9, 0x80000020 ;  /* 0x8000002000097882 */ /* 0x000fe20000000000 */
[----:B------:R-:W-:Y:S01]  /*23b0*/  UMOV UR11, 0x80000020 ;  /* 0x80000020000b7882 */ /* 0x000fe20000000000 */
[----:B------:R-:W-:-:S06]  /*23c0*/  UIADD3 UR6, UR6, 0x2, URZ ;  /* 0x0000000206067890 */ /* 0x000fcc000fffe03f */
[----:B------:R-:W-:Y:S01]  /*23d0*/  QGMMA.64x128x32.F32.E5M2.E5M2 R24, gdesc[UR8], R24, UP0 ;  /* 0x01e00000081879f3 */ /* 0x000fe2000bf03818 */
[----:B------:R-:W-:Y:S02]  /*23e0*/  UIADD3 UR8, UR8, 0x2, URZ ;  /* 0x0000000208087890 */ /* 0x000fe4000fffe03f */
[----:B------:R-:W-:Y:S01]  /*23f0*/  UIADD3 UR10, UR10, 0x2, URZ ;  /* 0x000000020a0a7890 */ /* 0x000fe2000fffe03f */
[----:B------:R-:W-:Y:S01]  /*2400*/  UMOV UR9, 0x80000020 ;  /* 0x8000002000097882 */ /* 0x000fe20000000000 */
[----:B------:R-:W-:Y:S01]  /*2410*/  UMOV UR11, 0x80000020 ;  /* 0x80000020000b7882 */ /* 0x000fe20000000000 */
[----:B------:R-:W-:-:S04]  /*2420*/  UISETP.NE.AND UP0, UPT, UR6, UR24, UPT ;  /* 0x000000180600728c */ /* 0x000fc8000bf05270 */
[----:B------:R-:W-:-:S06]  /*2430*/  USEL UR7, URZ, 0x1, UP0 ;  /* 0x000000013f077887 */ /* 0x000fcc0008000000 */
[----:B------:R-:W-:Y:S01]  /*2440*/  ISETP.NE.AND P0, PT, RZ, UR7, PT ;  /* 0x00000007ff007c0c */ /* 0x000fe2000bf05270 */
[----:B------:R-:W-:Y:S03]  /*2450*/  QGMMA.64x128x32.F32.E5M2.E5M2 R24, gdesc[UR8], R24, gsb0 ;  /* 0x01e00000081879f3 */ /* 0x000fe60008003818 */
[----:B------:R-:W-:-:S09]  /*2460*/  WARPGROUP.DEPBAR.LE gsb0, 0x1 ;  /* 0x00008000000079c5 */ /* 0x000fd20000010100 */
[----:B------:R-:W-:Y:S05]  /*2470*/  @!P0 BRA `(.L_x_27) ;  /* 0x0000000400088947 */ /* 0x000fea0003800000 */
[----:B------:R-:W-:Y:S02]  /*2480*/  WARPGROUP.DEPBAR.LE gsb0, 0x0 ;  /* 0x00008000000079c5 */ /* 0x000fe40000010000 */
[----:B------:R-:W-:-:S01]  /*2490*/  FADD R149, R24, R149 ;  /* 0x0000009518957221 */ /* 0x000fc20000000000 */
[----:B------:R-:W-:Y:S01]  /*24a0*/  FADD R144, R25, R144 ;  /* 0x0000009019907221 */ /* 0x000fe20000000000 */
        /* <DEDUP_REMOVED lines=62> */
[----:B------:R-:W-:-:S06]  /*2890*/  UMOV UR6, URZ ;  /* 0x0000003f00067c82 */ /* 0x000fcc0008000000 */
.L_x_27:
[----:B------:R-:W-:Y:S05]  /*28a0*/  @!P1 BRA `(.L_x_28) ;  /* 0x0000000000049947 */ /* 0x000fea0003800000 */
[----:B------:R-:W-:Y:S01]  /*28b0*/  BPT.TRAP 0x1 ;  /* 0x000000040000795c */ /* 0x000fe20000300000 */
.L_x_28:
[----:B------:R-:W-:Y:S01]  /*28c0*/  ULEA UR8, UR20, UR12, 0x3 ;  /* 0x0000000c14087291 */ /* 0x000fe2000f8e183f */
[----:B------:R-:W-:-:S03]  /*28d0*/  ISETP.GT.U32.AND P0, PT, R7, 0x1, PT ;  /* 0x000000010700780c */ /* 0x000fc60003f04070 */
[----:B------:R-:W-:-:S04]  /*28e0*/  UIADD3 UR8, UR8, 0x28, URZ ;  /* 0x0000002808087890 */ /* 0x000fc8000fffe03f */
[----:B------:R-:W-:-:S09]  /*28f0*/  UPRMT UR8, URZ, 0x654, UR8 ;  /* 0x000006543f087896 */ /* 0x000fd20008000008 */
[----:B------:R-:W-:Y:S01]  /*2900*/  SYNCS.ARRIVE.TRANS64.RED.A1T0 RZ, [UR8], RZ ;  /* 0x000000ffffff79a7 */ /* 0x000fe20008100408 */
[----:B------:R-:W-:Y:S05]  /*2910*/  @P0 BRA `(.L_x_29) ;  /* 0x0000000000040947 */ /* 0x000fea0003800000 */
[----:B------:R-:W-:Y:S01]  /*2920*/  BPT.TRAP 0x1 ;  /* 0x000000040000795c */ /* 0x000fe20000300000 */
.L_x_29:
[----:B------:R-:W-:Y:S01]  /*2930*/  UIADD3 UR17, UR17, 0x1, URZ ;  /* 0x0000000111117890 */ /* 0x000fe2000fffe03f */
[C---:B------:R-:W-:Y:S01]  /*2940*/  ISETP.GT.AND P0, PT, R16.reuse, 0x1, PT ;  /* 0x000000011000780c */ /* 0x040fe20003f04270 */
[----:B------:R-:W-:Y:S01]  /*2950*/  UIADD3 UR20, UR20, 0x1, URZ ;  /* 0x0000000114147890 */ /* 0x000fe2000fffe03f */
[----:B------:R-:W-:Y:S01]  /*2960*/  VIADD R16, R16, 0xffffffff ;  /* 0xffffffff10107836 */ /* 0x000fe20000000000 */
[----:B------:R-:W-:Y:S02]  /*2970*/  UISETP.NE.AND UP0, UPT, UR17, 0x5, UPT ;  /* 0x000000051100788c */ /* 0x000fe4000bf05270 */
[----:B------:R-:W-:Y:S02]  /*2980*/  UISETP.NE.AND UP1, UPT, UR20, 0x5, UPT ;  /* 0x000000051400788c */ /* 0x000fe4000bf25270 */
[----:B------:R-:W-:Y:S02]  /*2990*/  USEL UR8, URZ, 0x1, UP0 ;  /* 0x000000013f087887 */ /* 0x000fe40008000000 */
[----:B------:R-:W-:-:S02]  /*29a0*/  USEL UR17, UR17, URZ, UP0 ;  /* 0x0000003f11117287 */ /* 0x000fc40008000000 */
[----:B------:R-:W-:Y:S02]  /*29b0*/  USEL UR20, UR20, URZ, UP1 ;  /* 0x0000003f14147287 */ /* 0x000fe40008800000 */
[----:B------:R-:W-:Y:S01]  /*29c0*/  LOP3.LUT R19, R19, UR8, RZ, 0x3c, !PT ;  /* 0x0000000813137c12 */ /* 0x000fe2000f8e3cff */
[----:B------:R-:W-:Y:S01]  /*29d0*/  UMOV UR8, 0x1 ;  /* 0x0000000100087882 */ /* 0x000fe20000000000 */
[----:B------:R-:W-:Y:S08]  /*29e0*/  @P0 BRA `(.L_x_30) ;  /* 0xfffffff800080947 */ /* 0x000ff0000383ffff */
.L_x_22:
[----:B------:R-:W-:Y:S01]  /*29f0*/  UISETP.NE.AND UP0, UPT, UR6, URZ, UPT ;  /* 0x0000003f0600728c */ /* 0x000fe2000bf05270 */
[----:B01----:R-:W0:Y:S01]  /*2a00*/  LDC R16, c[0x0][0x28c] ;  /* 0x0000a300ff107b82 */ /* 0x003e220000000800 */
[----:B------:R-:W-:Y:S02]  /*2a10*/  IMAD.U32 R17, RZ, RZ, UR23 ;  /* 0x00000017ff117e24 */ /* 0x000fe4000f8e00ff */
[----:B------:R-:W-:-:S06]  /*2a20*/  USEL UR6, URZ, 0x1, !UP0 ;  /* 0x000000013f067887 */ /* 0x000fcc000c000000 */
[----:B------:R-:W-:-:S13]  /*2a30*/  ISETP.NE.AND P0, PT, RZ, UR6, PT ;  /* 0x00000006ff007c0c */ /* 0x000fda000bf05270 */
[----:B------:R-:W-:Y:S05]  /*2a40*/  @!P0 BRA `(.L_x_31) ;  /* 0x0000000400048947 */ /* 0x000fea0003800000 */
[----:B------:R-:W-:Y:S02]  /*2a50*/  WARPGROUP.DEPBAR.LE gsb0, 0x0 ;  /* 0x00008000000079c5 */ /* 0x000fe40000010000 */
[----:B------:R-:W-:Y:S01]  /*2a60*/  FADD R149, R24, R149 ;  /* 0x0000009518957221 */ /* 0x000fe20000000000 */
        /* <DEDUP_REMOVED lines=62> */
[----:B------:R-:W-:-:S07]  /*2e50*/  FADD R22, R22, R87 ;  /* 0x0000005716167221 */ /* 0x000fce0000000000 */
.L_x_31:
[----:B0-----:R-:W-:Y:S01]  /*2e60*/  ISETP.GE.AND P0, PT, R16, 0x1, PT ;  /* 0x000000011000780c */ /* 0x001fe20003f06270 */
[----:B------:R0:W-:Y:S01]  /*2e70*/  SYNCS.ARRIVE.TRANS64.A1T0 RZ, [R17+UR22], RZ ;  /* 0x000000ff11ff79a7 */ /* 0x0001e20008100016 */
[----:B------:R-:W-:-:S11]  /*2e80*/  WARPGROUP.DEPBAR.LE gsb0, 0x0 ;  /* 0x00008000000079c5 */ /* 0x000fd60000010000 */
[----:B------:R-:W-:Y:S05]  /*2e90*/  @!P0 BRA `(.L_x_32) ;  /* 0x0000000000388947 */ /* 0x000fea0003800000 */
[----:B------:R-:W-:-:S13]  /*2ea0*/  ISETP.NE.AND P0, PT, R146, 0x3, PT ;  /* 0x000000039200780c */ /* 0x000fda0003f05270 */
[----:B------:R-:W-:Y:S05]  /*2eb0*/  @!P0 BRA `(.L_x_33) ;  /* 0x0000000000048947 */ /* 0x000fea0003800000 */
[----:B------:R-:W-:Y:S01]  /*2ec0*/  BPT.TRAP 0x1 ;  /* 0x000000040000795c */ /* 0x000fe20000300000 */
.L_x_33:
[----:B------:R-:W-:Y:S01]  /*2ed0*/  UIADD3 UR8, UR14, UR5, URZ ;  /* 0x000000050e087290 */ /* 0x000fe2000fffe03f */
[----:B------:R-:W-:-:S03]  /*2ee0*/  ISETP.GT.U32.AND P0, PT, R7, 0x1, PT ;  /* 0x000000010700780c */ /* 0x000fc60003f04070 */
[----:B------:R-:W-:-:S04]  /*2ef0*/  UIMAD.WIDE.U32 UR6, UR8, -0x33333333, URZ ;  /* 0xcccccccd080678a5 */ /* 0x000fc8000f8e003f */
[----:B------:R-:W-:-:S04]  /*2f00*/  USHF.R.U32.HI UR6, URZ, 0x2, UR7 ;  /* 0x000000023f067899 */ /* 0x000fc80008011607 */
[----:B------:R-:W-:-:S04]  /*2f10*/  UIMAD UR8, UR6, -0x5, UR8 ;  /* 0xfffffffb060878a4 */ /* 0x000fc8000f8e0208 */
[----:B------:R-:W-:-:S04]  /*2f20*/  ULEA UR8, UR8, UR12, 0x3 ;  /* 0x0000000c08087291 */ /* 0x000fc8000f8e183f */
[----:B------:R-:W-:-:S04]  /*2f30*/  UIADD3 UR8, UR8, 0x28, URZ ;  /* 0x0000002808087890 */ /* 0x000fc8000fffe03f */
[----:B------:R-:W-:-:S09]  /*2f40*/  UPRMT UR8, URZ, 0x654, UR8 ;  /* 0x000006543f087896 */ /* 0x000fd20008000008 */
[----:B------:R-:W-:Y:S01]  /*2f50*/  SYNCS.ARRIVE.TRANS64.RED.A1T0 RZ, [UR8], RZ ;  /* 0x000000ffffff79a7 */ /* 0x000fe20008100408 */
[----:B------:R-:W-:Y:S05]  /*2f60*/  @P0 BRA `(.L_x_32) ;  /* 0x0000000000040947 */ /* 0x000fea0003800000 */
[----:B------:R-:W-:Y:S01]  /*2f70*/  BPT.TRAP 0x1 ;  /* 0x000000040000795c */ /* 0x000fe20000300000 */
.L_x_32:
[----:B------:R-:W-:Y:S01]  /*2f80*/  SHF.L.U32 R16, R148, 0x1f, RZ ;  /* 0x0000001f94107819 */ /* 0x000fe200000006ff */
[----:B------:R-:W-:Y:S01]  /*2f90*/  UIADD3 UR5, UR21, UR5, URZ ;  /* 0x0000000515057290 */ /* 0x000fe2000fffe03f */
[----:B------:R-:W1:Y:S01]  /*2fa0*/  LDC R32, c[0x0][0x288] ;  /* 0x0000a200ff207b82 */ /* 0x000e620000000800 */
[----:B------:R-:W-:Y:S01]  /*2fb0*/  UISETP.GE.U32.AND UP1, UPT, UR21, 0x5, UPT ;  /* 0x000000051500788c */ /* 0x000fe2000bf26070 */
[----:B------:R-:W-:Y:S01]  /*2fc0*/  IMAD.SHL.U32 R26, R11, 0x2, RZ ;  /* 0x000000020b1a7824 */ /* 0x000fe200078e00ff */
[----:B------:R-:W-:Y:S02]  /*2fd0*/  UISETP.GT.U32.AND UP0, UPT, UR5, 0x4, UPT ;  /* 0x000000040500788c */ /* 0x000fe4000bf04070 */
[----:B------:R-:W-:Y:S02]  /*2fe0*/  UIMAD.WIDE.U32 UR6, UR5, -0x33333333, URZ ;  /* 0xcccccccd050678a5 */ /* 0x000fe4000f8e003f */
[----:B------:R-:W-:Y:S01]  /*2ff0*/  UISETP.LT.U32.AND UP0, UPT, UR21, 0x5, UP0 ;  /* 0x000000051500788c */ /* 0x000fe20008701070 */
[----:B------:R-:W2:Y:S01]  /*3000*/  SYNCS.PHASECHK.TRANS64.TRYWAIT P0, [UR15+0x8], R16 ;  /* 0x00000810ff0075a7 */ /* 0x000ea2000800014f */
[----:B------:R-:W-:Y:S01]  /*3010*/  USHF.R.U32.HI UR6, URZ, 0x2, UR7 ;  /* 0x000000023f067899 */ /* 0x000fe20008011607 */
[----:B------:R-:W-:Y:S01]  /*3020*/  SHF.R.S32.HI R27, RZ, 0x1f, R26 ;  /* 0x0000001fff1b7819 */ /* 0x000fe2000001141a */
[----:B------:R-:W-:-:S02]  /*3030*/  USEL UR8, URZ, 0x1, !UP0 ;  /* 0x000000013f087887 */ /* 0x000fc4000c000000 */
[----:B------:R-:W-:Y:S02]  /*3040*/  UIMAD UR5, UR6, -0x5, UR5 ;  /* 0xfffffffb060578a4 */ /* 0x000fe4000f8e0205 */
[----:B------:R-:W-:-:S04]  /*3050*/  ULOP3.LUT UR4, UR4, UR8, URZ, 0x3c, !UPT ;  /* 0x0000000804047292 */ /* 0x000fc8000f8e3c3f */
[----:B------:R-:W-:Y:S01]  /*3060*/  @UP1 ULOP3.LUT UR4, UR4, 0x1, UR6, 0x78, !UPT ;  /* 0x0000000104041892 */ /* 0x000fe2000f8e7806 */
[----:B-12---:R-:W-:Y:S11]  /*3070*/  @!P0 BRA `(.L_x_34) ;  /* 0x0000005c00e08947 */ /* 0x006ff60003800000 */
.L_x_193:
[----:B------:R-:W-:Y:S01]  /*3080*/  IMAD.SHL.U32 R28, R6, 0x40, RZ ;  /* 0x00000040061c7824 */ /* 0x000fe200078e00ff */
[----:B------:R-:W-:Y:S01]  /*3090*/  ULDC UR8, c[0x0][0x284] ;  /* 0x0000a10000087ab9 */ /* 0x000fe20000000800 */
[----:B------:R-:W-:Y:S01]  /*30a0*/  IMAD.SHL.U32 R29, R5, 0x80, RZ ;  /* 0x00000080051d7824 */ /* 0x000fe200078e00ff */
[----:B------:R-:W-:Y:S01]  /*30b0*/  SHF.R.S32.HI R34, RZ, 0x1f, R4 ;  /* 0x0000001fff227819 */ /* 0x000fe20000011404 */
[----:B------:R-:W-:Y:S01]  /*30c0*/  ULDC.64 UR6, c[0x0][0x5d0] ;  /* 0x0001740000067ab9 */ /* 0x000fe20000000a00 */
[----:B------:R-:W-:Y:S01]  /*30d0*/  ISETP.GE.AND P0, PT, R28, UR8, PT ;  /* 0x000000081c007c0c */ /* 0x000fe2000bf06270 */
[----:B0-----:R-:W-:Y:S01]  /*30e0*/  IMAD.WIDE.U32 R16, R4, UR6, R26 ;  /* 0x0000000604107c25 */ /* 0x001fe2000f8e001a */
[----:B------:R-:W-:Y:S02]  /*30f0*/  SHF.R.S32.HI R33, RZ, 0x1f, R29 ;  /* 0x0000001fff217819 */ /* 0x000fe4000001141d */
[C---:B------:R-:W-:Y:S01]  /*3100*/  ISETP.GE.OR P0, PT, R29.reuse, R32, P0 ;  /* 0x000000201d00720c */ /* 0x040fe20000706670 */
[----:B------:R-:W-:Y:S01]  /*3110*/  IMAD R5, R34, UR6, RZ ;  /* 0x0000000622057c24 */ /* 0x000fe2000f8e02ff */
[----:B------:R-:W-:-:S03]  /*3120*/  IADD3 R16, P1, R29, R16, RZ ;  /* 0x000000101d107210 */ /* 0x000fc60007f3e0ff */
[----:B------:R-:W-:-:S05]  /*3130*/  IMAD R5, R4, UR7, R5 ;  /* 0x0000000704057c24 */ /* 0x000fca000f8e0205 */
[----:B------:R-:W-:-:S03]  /*3140*/  IADD3.X R17, R33, R17, R5, P1, !PT ;  /* 0x0000001121117210 */ /* 0x000fc60000ffe405 */
[----:B------:R-:W-:Y:S05]  /*3150*/  @P0 BRA `(.L_x_35) ;  /* 0x0000004400b80947 */ /* 0x000fea0003800000 */
[----:B------:R-:W0:Y:S01]  /*3160*/  LDC.64 R30, c[0x0][0x5c8] ;  /* 0x00017200ff1e7b82 */ /* 0x000e220000000a00 */
[----:B------:R-:W-:Y:S01]  /*3170*/  IMAD.WIDE R24, R6, 0x40, R14 ;  /* 0x0000004006187825 */ /* 0x000fe200078e020e */
[----:B------:R-:W-:Y:S01]  /*3180*/  ULDC.64 UR6, c[0x0][0x5c0] ;  /* 0x0001700000067ab9 */ /* 0x000fe20000000a00 */
[----:B------:R-:W-:Y:S02]  /*3190*/  BSSY B0, `(.L_x_35) ;  /* 0x000046a000007945 */ /* 0x000fe40003800000 */
[----:B------:R-:W-:-:S04]  /*31a0*/  IMAD R6, R11, -0x2, R32 ;  /* 0xfffffffe0b067824 */ /* 0x000fc800078e0220 */
[----:B------:R-:W-:Y:S02]  /*31b0*/  IMAD.IADD R6, R6, 0x1, -R29 ;  /* 0x0000000106067824 */ /* 0x000fe400078e0a1d */
[-C--:B0-----:R-:W-:Y:S02]  /*31c0*/  IMAD R5, R25, R30.reuse, RZ ;  /* 0x0000001e19057224 */ /* 0x081fe400078e02ff */
[----:B------:R-:W-:-:S04]  /*31d0*/  IMAD.WIDE.U32 R16, R24, R30, R16 ;  /* 0x0000001e18107225 */ /* 0x000fc800078e0010 */
[----:B------:R-:W-:Y:S01]  /*31e0*/  IMAD R19, R24, R31, R5 ;  /* 0x0000001f18137224 */ /* 0x000fe200078e0205 */
[----:B------:R-:W-:Y:S02]  /*31f0*/  LEA R5, P0, R30, R16, 0x3 ;  /* 0x000000101e057211 */ /* 0x000fe400078018ff */
[----:B------:R-:W-:Y:S01]  /*3200*/  IADD3 R18, P1, R16, UR6, RZ ;  /* 0x0000000610127c10 */ /* 0x000fe2000ff3e0ff */
[----:B------:R-:W-:Y:S01]  /*3210*/  IMAD.IADD R19, R17, 0x1, R19 ;  /* 0x0000000111137824 */ /* 0x000fe200078e0213 */
[----:B------:R-:W-:-:S04]  /*3220*/  IADD3 R16, P3, R5, UR6, RZ ;  /* 0x0000000605107c10 */ /* 0x000fc8000ff7e0ff */
[----:B------:R-:W-:Y:S01]  /*3230*/  LEA.HI.X R5, R30, R19, R31, 0x3, P0 ;  /* 0x000000131e057211 */ /* 0x000fe200000f1c1f */
[----:B------:R-:W-:Y:S01]  /*3240*/  IMAD.IADD R30, R13, 0x1, -R28 ;  /* 0x000000010d1e7824 */ /* 0x000fe200078e0a1c */
[----:B-----5:R-:W-:Y:S02]  /*3250*/  FSETP.NEU.AND P0, PT, R12, RZ, PT ;  /* 0x000000ff0c00720b */ /* 0x020fe40003f0d000 */
[----:B------:R-:W-:Y:S02]  /*3260*/  IADD3.X R19, R19, UR7, RZ, P1, !PT ;  /* 0x0000000713137c10 */ /* 0x000fe40008ffe4ff */
[----:B------:R-:W-:-:S09]  /*3270*/  IADD3.X R17, R5, UR7, RZ, P3, !PT ;  /* 0x0000000705117c10 */ /* 0x000fd20009ffe4ff */
[----:B------:R-:W-:Y:S05]  /*3280*/  @!P0 BRA `(.L_x_36) ;  /* 0x0000003400608947 */ /* 0x000fea0003800000 */
[----:B------:R-:W-:Y:S01]  /*3290*/  ULDC.64 UR6, c[0x0][0x5b8] ;  /* 0x00016e0000067ab9 */ /* 0x000fe20000000a00 */
[----:B------:R-:W-:Y:S01]  /*32a0*/  ULDC.64 UR8, c[0x0][0x5a8] ;  /* 0x00016a0000087ab9 */ /* 0x000fe20000000a00 */
[----:B------:R-:W-:Y:S01]  /*32b0*/  IMAD.WIDE.U32 R26, R4, UR6, R26 ;  /* 0x00000006041a7c25 */ /* 0x000fe2000f8e001a */
[----:B------:R-:W-:Y:S01]  /*32c0*/  BSSY B1, `(.L_x_37) ;  /* 0x0000010000017945 */ /* 0x000fe20003800000 */
[----:B------:R-:W-:Y:S02]  /*32d0*/  PRMT R28, RZ, 0x7610, R28 ;  /* 0x00007610ff1c7816 */ /* 0x000fe4000000001c */
[----:B------:R-:W-:Y:S01]  /*32e0*/  IMAD R5, R34, UR6, RZ ;  /* 0x0000000622057c24 */ /* 0x000fe2000f8e02ff */
[----:B------:R-:W-:-:S03]  /*32f0*/  IADD3 R26, P0, R29, R26, RZ ;  /* 0x0000001a1d1a7210 */ /* 0x000fc60007f1e0ff */
[----:B------:R-:W-:Y:S01]  /*3300*/  IMAD R5, R4, UR7, R5 ;  /* 0x0000000704057c24 */ /* 0x000fe2000f8e0205 */
[----:B------:R-:W-:Y:S02]  /*3310*/  ULDC.64 UR6, c[0x0][0x5b0] ;  /* 0x00016c0000067ab9 */ /* 0x000fe40000000a00 */
[----:B------:R-:W-:Y:S02]  /*3320*/  IMAD R29, R25, UR6, RZ ;  /* 0x00000006191d7c24 */ /* 0x000fe4000f8e02ff */
[----:B------:R-:W-:Y:S02]  /*3330*/  IADD3.X R27, R33, R27, R5, P0, !PT ;  /* 0x0000001b211b7210 */ /* 0x000fe400007fe405 */
[----:B------:R-:W-:Y:S01]  /*3340*/  ISETP.GE.AND P0, PT, R30, 0x1, PT ;  /* 0x000000011e00780c */ /* 0x000fe20003f06270 */
[C---:B------:R-:W-:Y:S02]  /*3350*/  IMAD R29, R24.reuse, UR7, R29 ;  /* 0x00000007181d7c24 */ /* 0x040fe4000f8e021d */
[----:B------:R-:W-:Y:S01]  /*3360*/  IMAD.WIDE.U32 R4, R24, UR6, R26 ;  /* 0x0000000618047c25 */ /* 0x000fe2000f8e001a */
[----:B------:R-:W-:-:S02]  /*3370*/  ISETP.LT.OR P4, PT, R6, 0x1, !P0 ;  /* 0x000000010600780c */ /* 0x000fc40004781670 */
[----:B------:R-:W-:-:S04]  /*3380*/  IADD3 R4, P1, R4, UR8, RZ ;  /* 0x0000000804047c10 */ /* 0x000fc8000ff3e0ff */
[----:B------:R-:W-:-:S07]  /*3390*/  IADD3.X R5, R5, UR9, R29, P1, !PT ;  /* 0x0000000905057c10 */ /* 0x000fce0008ffe41d */
[----:B------:R-:W-:Y:S05]  /*33a0*/  @P4 BRA `(.L_x_38) ;  /* 0x0000000000044947 */ /* 0x000fea0003800000 */
[----:B------:R0:W5:Y:S02]  /*33b0*/  LDG.E.U8 R28, desc[UR18][R4.64] ;  /* 0x00000012041c7981 */ /* 0x000164000c1e1100 */
.L_x_38:
[----:B------:R-:W-:Y:S05]  /*33c0*/  BSYNC B1 ;  /* 0x0000000000017941 */ /* 0x000fea0003800000 */
.L_x_37:
[----:B-----5:R-:W-:Y:S01]  /*33d0*/  LOP3.LUT R28, R28, 0xff, RZ, 0xc0, !PT ;  /* 0x000000ff1c1c7812 */ /* 0x020fe200078ec0ff */
[----:B------:R-:W-:Y:S01]  /*33e0*/  BSSY B1, `(.L_x_39) ;  /* 0x000000b000017945 */ /* 0x000fe20003800000 */
[----:B------:R-:W-:Y:S02]  /*33f0*/  ISETP.LT.OR P3, PT, R6, 0x2, !P0 ;  /* 0x000000020600780c */ /* 0x000fe40004761670 */
[----:B------:R-:W-:-:S05]  /*3400*/  F2FP.F16.E5M2.UNPACK_B R28, R28 ;  /* 0x0000001cff1c723e */ /* 0x000fca00020004ff */
[----:B------:R-:W-:-:S05]  /*3410*/  HADD2.F32 R29, -RZ, R28.H0_H0 ;  /* 0x2000001cff1d7230 */ /* 0x000fca0000004100 */
[----:B------:R-:W-:-:S04]  /*3420*/  FMUL R28, R29, R12 ;  /* 0x0000000c1d1c7220 */ /* 0x000fc80000400000 */
[----:B------:R-:W-:-:S05]  /*3430*/  FFMA R28, R149, R10, R28 ;  /* 0x0000000a951c7223 */ /* 0x000fca000000001c */
[----:B------:R-:W-:Y:S02]  /*3440*/  F2FP.SATFINITE.E5M2.F32.PACK_AB_MERGE_C R29, RZ, R28, RZ ;  /* 0x0000001cff1d723e */ /* 0x000fe400048060ff */
[----:B------:R-:W-:-:S03]  /*3450*/  PRMT R28, RZ, 0x7610, R28 ;  /* 0x00007610ff1c7816 */ /* 0x000fc6000000001c */
[----:B------:R1:W-:Y:S01]  /*3460*/  @!P4 STG.E.U8 desc[UR18][R18.64], R29 ;  /* 0x0000001d1200c986 */ /* 0x0003e2000c101112 */
[----:B------:R-:W-:Y:S05]  /*3470*/  @P3 BRA `(.L_x_40) ;  /* 0x0000000000043947 */ /* 0x000fea0003800000 */
[----:B------:R2:W5:Y:S02]  /*3480*/  LDG.E.U8 R28, desc[UR18][R4.64+0x1] ;  /* 0x00000112041c7981 */ /* 0x000564000c1e1100 */
.L_x_40:
[----:B------:R-:W-:Y:S05]  /*3490*/  BSYNC B1 ;  /* 0x0000000000017941 */ /* 0x000fea0003800000 */
.L_x_39:
[----:B-----5:R-:W-:Y:S01]  /*34a0*/  LOP3.LUT R28, R28, 0xff, RZ, 0xc0, !PT ;  /* 0x000000ff1c1c7812 */ /* 0x020fe200078ec0ff */
[----:B------:R-:W-:Y:S01]  /*34b0*/  BSSY B1, `(.L_x_41) ;  /* 0x0000013000017945 */ /* 0x000fe20003800000 */
[----:B------:R-:W-:Y:S02]  /*34c0*/  IADD3 R31, P1, R24, 0x8, RZ ;  /* 0x00000008181f7810 */ /* 0x000fe40007f3e0ff */
[----:B------:R-:W-:-:S03]  /*34d0*/  F2FP.F16.E5M2.UNPACK_B R28, R28 ;  /* 0x0000001cff1c723e */ /* 0x000fc600020004ff */
[----:B------:R-:W-:Y:S01]  /*34e0*/  IMAD.X R24, RZ, RZ, R25, P1 ;  /* 0x000000ffff187224 */ /* 0x000fe200008e0619 */
[----:B------:R-:W-:Y:S01]  /*34f0*/  ISETP.GE.AND P1, PT, R30, 0x9, PT ;  /* 0x000000091e00780c */ /* 0x000fe20003f26270 */
[----:B-1----:R-:W-:Y:S02]  /*3500*/  HADD2.F32 R29, -RZ, R28.H0_H0 ;  /* 0x2000001cff1d7230 */ /* 0x002fe40000004100 */
[----:B------:R-:W-:Y:S01]  /*3510*/  IMAD R24, R24, UR6, RZ ;  /* 0x0000000618187c24 */ /* 0x000fe2000f8e02ff */
[----:B------:R-:W-:Y:S01]  /*3520*/  ISETP.LT.OR P5, PT, R6, 0x1, !P1 ;  /* 0x000000010600780c */ /* 0x000fe20004fa1670 */
[----:B------:R-:W-:-:S04]  /*3530*/  IMAD.WIDE.U32 R26, R31, UR6, R26 ;  /* 0x000000061f1a7c25 */ /* 0x000fc8000f8e001a */
[----:B------:R-:W-:Y:S01]  /*3540*/  FMUL R29, R29, R12 ;  /* 0x0000000c1d1d7220 */ /* 0x000fe20000400000 */
[----:B------:R-:W-:-:S03]  /*3550*/  IMAD R31, R31, UR7, R24 ;  /* 0x000000071f1f7c24 */ /* 0x000fc6000f8e0218 */
[----:B------:R-:W-:Y:S01]  /*3560*/  FFMA R29, R144, R10, R29 ;  /* 0x0000000a901d7223 */ /* 0x000fe2000000001d */
[----:B------:R-:W-:Y:S02]  /*3570*/  IADD3 R24, P4, R26, UR8, RZ ;  /* 0x000000081a187c10 */ /* 0x000fe4000ff9e0ff */
[----:B------:R-:W-:Y:S02]  /*3580*/  PRMT R26, RZ, 0x7610, R26 ;  /* 0x00007610ff1a7816 */ /* 0x000fe4000000001a */
[----:B------:R-:W-:Y:S02]  /*3590*/  F2FP.SATFINITE.E5M2.F32.PACK_AB_MERGE_C R29, RZ, R29, RZ ;  /* 0x0000001dff1d723e */ /* 0x000fe400048060ff */
[----:B------:R-:W-:-:S03]  /*35a0*/  IADD3.X R25, R27, UR9, R31, P4, !PT ;  /* 0x000000091b197c10 */ /* 0x000fc6000a7fe41f */
[----:B------:R1:W-:Y:S01]  /*35b0*/  @!P3 STG.E.U8 desc[UR18][R18.64+0x1], R29 ;  /* 0x0000011d1200b986 */ /* 0x0003e2000c101112 */
[----:B------:R-:W-:Y:S05]  /*35c0*/  @P5 BRA `(.L_x_42) ;  /* 0x0000000000045947 */ /* 0x000fea0003800000 */
[----:B------:R3:W5:Y:S02]  /*35d0*/  LDG.E.U8 R26, desc[UR18][R24.64] ;  /* 0x00000012181a7981 */ /* 0x000764000c1e1100 */
.L_x_42:
[----:B------:R-:W-:Y:S05]  /*35e0*/  BSYNC B1 ;  /* 0x0000000000017941 */ /* 0x000fea0003800000 */
.L_x_41:
        /* <DEDUP_REMOVED lines=12> */
.L_x_44:
[----:B------:R-:W-:Y:S05]  /*36b0*/  BSYNC B1 ;  /* 0x0000000000017941 */ /* 0x000fea0003800000 */
.L_x_43:
[----:B-----5:R-:W-:Y:S01]  /*36c0*/  LOP3.LUT R26, R26, 0xff, RZ, 0xc0, !PT ;  /* 0x000000ff1a1a7812 */ /* 0x020fe200078ec0ff */
[----:B------:R-:W-:Y:S01]  /*36d0*/  BSSY B1, `(.L_x_45) ;  /* 0x000000b000017945 */ /* 0x000fe20003800000 */
[----:B------:R-:W-:Y:S02]  /*36e0*/  ISETP.LT.OR P4, PT, R6, 0x9, !P0 ;  /* 0x000000090600780c */ /* 0x000fe40004781670 */
[----:B------:R-:W-:-:S05]  /*36f0*/  F2FP.F16.E5M2.UNPACK_B R26, R26 ;  /* 0x0000001aff1a723e */ /* 0x000fca00020004ff */
[----:B----4-:R-:W-:Y:S01]  /*3700*/  HADD2.F32 R27, -RZ, R26.H0_H0 ;  /* 0x2000001aff1b7230 */ /* 0x010fe20000004100 */
[----:B------:R-:W-:-:S04]  /*3710*/  PRMT R26, RZ, 0x7610, R26 ;  /* 0x00007610ff1a7816 */ /* 0x000fc8000000001a */
[----:B------:R-:W-:-:S04]  /*3720*/  FMUL R27, R27, R12 ;  /* 0x0000000c1b1b7220 */ /* 0x000fc80000400000 */
[----:B------:R-:W-:-:S05]  /*3730*/  FFMA R27, R142, R10, R27 ;  /* 0x0000000a8e1b7223 */ /* 0x000fca000000001b */
[----:B------:R-:W-:-:S05]  /*3740*/  F2FP.SATFINITE.E5M2.F32.PACK_AB_MERGE_C R27, RZ, R27, RZ ;  /* 0x0000001bff1b723e */ /* 0x000fca00048060ff */
[----:B------:R4:W-:Y:S01]  /*3750*/  @!P3 STG.E.U8 desc[UR18][R16.64+0x1], R27 ;  /* 0x0000011b1000b986 */ /* 0x0009e2000c101112 */
[----:B------:R-:W-:Y:S05]  /*3760*/  @P4 BRA `(.L_x_46) ;  /* 0x0000000000044947 */ /* 0x000fea0003800000 */
[----:B------:R0:W5:Y:S02]  /*3770*/  LDG.E.U8 R26, desc[UR18][R4.64+0x8] ;  /* 0x00000812041a7981 */ /* 0x000164000c1e1100 */
.L_x_46:
[----:B------:R-:W-:Y:S05]  /*3780*/  BSYNC B1 ;  /* 0x0000000000017941 */ /* 0x000fea0003800000 */
.L_x_45:
[----:B-----5:R-:W-:Y:S01]  /*3790*/  LOP3.LUT R26, R26, 0xff, RZ, 0xc0, !PT ;  /* 0x000000ff1a1a7812 */ /* 0x020fe200078ec0ff */
[----:B------:R-:W-:Y:S01]  /*37a0*/  BSSY B1, `(.L_x_47) ;  /* 0x000000b000017945 */ /* 0x000fe20003800000 */
[----:B------:R-:W-:Y:S02]  /*37b0*/  ISETP.LT.OR P3, PT, R6, 0xa, !P0 ;  /* 0x0000000a0600780c */ /* 0x000fe40004761670 */
[----:B------:R-:W-:-:S05]  /*37c0*/  F2FP.F16.E5M2.UNPACK_B R26, R26 ;  /* 0x0000001aff1a723e */ /* 0x000fca00020004ff */
[----:B----4-:R-:W-:-:S05]  /*37d0*/  HADD2.F32 R27, -RZ, R26.H0_H0 ;  /* 0x2000001aff1b7230 */ /* 0x010fca0000004100 */
[----:B------:R-:W-:-:S04]  /*37e0*/  FMUL R26, R27, R12 ;  /* 0x0000000c1b1a7220 */ /* 0x000fc80000400000 */
[----:B------:R-:W-:-:S05]  /*37f0*/  FFMA R26, R145, R10, R26 ;  /* 0x0000000a911a7223 */ /* 0x000fca000000001a */
[----:B------:R-:W-:Y:S02]  /*3800*/  F2FP.SATFINITE.E5M2.F32.PACK_AB_MERGE_C R27, RZ, R26, RZ ;  /* 0x0000001aff1b723e */ /* 0x000fe400048060ff */
[----:B------:R-:W-:-:S03]  /*3810*/  PRMT R26, RZ, 0x7610, R26 ;  /* 0x00007610ff1a7816 */ /* 0x000fc6000000001a */
[----:B------:R4:W-:Y:S01]  /*3820*/  @!P4 STG.E.U8 desc[UR18][R18.64+0x8], R27 ;  /* 0x0000081b1200c986 */ /* 0x0009e2000c101112 */
[----:B------:R-:W-:Y:S05]  /*3830*/  @P3 BRA `(.L_x_48) ;  /* 0x0000000000043947 */ /* 0x000fea0003800000 */
[----:B------:R0:W5:Y:S02]  /*3840*/  LDG.E.U8 R26, desc[UR18][R4.64+0x9] ;  /* 0x00000912041a7981 */ /* 0x000164000c1e1100 */
.L_x_48:
[----:B------:R-:W-:Y:S05]  /*3850*/  BSYNC B1 ;  /* 0x0000000000017941 */ /* 0x000fea0003800000 */
.L_x_47:
        /* <DEDUP_REMOVED lines=12> */
.L_x_50:
[----:B------:R-:W-:Y:S05]  /*3920*/  BSYNC B1 ;  /* 0x0000000000017941 */ /* 0x000fea0003800000 */
.L_x_49:
        /* <DEDUP_REMOVED lines=12> */
.L_x_52:
[----:B------:R-:W-:Y:S05]  /*39f0*/  BSYNC B1 ;  /* 0x0000000000017941 */ /* 0x000fea0003800000 */
.L_x_51:
        /* <DEDUP_REMOVED lines=12> */
.L_x_54:
[----:B------:R-:W-:Y:S05]  /*3ac0*/  BSYNC B1 ;  /* 0x0000000000017941 */ /* 0x000fea0003800000 */
.L_x_53:
        /* <DEDUP_REMOVED lines=12> */
.L_x_56:
[----:B------:R-:W-:Y:S05]  /*3b90*/  BSYNC B1 ;  /* 0x0000000000017941 */ /* 0x000fea0003800000 */
.L_x_55:
        /* <DEDUP_REMOVED lines=12> */
.L_x_58:
[----:B------:R-:W-:Y:S05]  /*3c60*/  BSYNC B1 ;  /* 0x0000000000017941 */ /* 0x000fea0003800000 */
.L_x_57:
        /* <DEDUP_REMOVED lines=12> */
.L_x_60:
[----:B------:R-:W-:Y:S05]  /*3d30*/  BSYNC B1 ;  /* 0x0000000000017941 */ /* 0x000fea0003800000 */
.L_x_59:
        /* <DEDUP_REMOVED lines=12> */
.L_x_62:
[----:B------:R-:W-:Y:S05]  /*3e00*/  BSYNC B1 ;  /* 0x0000000000017941 */ /* 0x000fea0003800000 */
.L_x_61:
        /* <DEDUP_REMOVED lines=12> */
.L_x_64:
[----:B------:R-:W-:Y:S05]  /*3ed0*/  BSYNC B1 ;  /* 0x0000000000017941 */ /* 0x000fea0003800000 */
.L_x_63:
        /* <DEDUP_REMOVED lines=12> */
.L_x_66:
[----:B------:R-:W-:Y:S05]  /*3fa0*/  BSYNC B1 ;  /* 0x0000000000017941 */ /* 0x000fea0003800000 */
.L_x_65:
        /* <DEDUP_REMOVED lines=12> */
.L_x_68:
[----:B------:R-:W-:Y:S05]  /*4070*/  BSYNC B1 ;  /* 0x0000000000017941 */ /* 0x000fea0003800000 */
.L_x_67:
        /* <DEDUP_REMOVED lines=12> */
.L_x_70:
[----:B------:R-:W-:Y:S05]  /*4140*/  BSYNC B1 ;  /* 0x0000000000017941 */ /* 0x000fea0003800000 */
.L_x_69:
        /* <DEDUP_REMOVED lines=12> */
.L_x_72:
[----:B------:R-:W-:Y:S05]  /*4210*/  BSYNC B1 ;  /* 0x0000000000017941 */ /* 0x000fea0003800000 */
.L_x_71:
        /* <DEDUP_REMOVED lines=12> */
.L_x_74:
[----:B------:R-:W-:Y:S05]  /*42e0*/  BSYNC B1 ;  /* 0x0000000000017941 */ /* 0x000fea0003800000 */
.L_x_73:
        /* <DEDUP_REMOVED lines=12> */
.L_x_76:
[----:B------:R-:W-:Y:S05]  /*43b0*/  BSYNC B1 ;  /* 0x0000000000017941 */ /* 0x000fea0003800000 */
.L_x_75:
        /* <DEDUP_REMOVED lines=12> */
.L_x_78:
[----:B------:R-:W-:Y:S05]  /*4480*/  BSYNC B1 ;  /* 0x0000000000017941 */ /* 0x000fea0003800000 */
.L_x_77:
        /* <DEDUP_REMOVED lines=12> */
.L_x_80:
[----:B------:R-:W-:Y:S05]  /*4550*/  BSYNC B1 ;  /* 0x0000000000017941 */ /* 0x000fea0003800000 */
.L_x_79:
        /* <DEDUP_REMOVED lines=12> */
.L_x_82:
[----:B------:R-:W-:Y:S05]  /*4620*/  BSYNC B1 ;  /* 0x0000000000017941 */ /* 0x000fea0003800000 */
.L_x_81:
        /* <DEDUP_REMOVED lines=12> */
.L_x_84:
[----:B------:R-:W-:Y:S05]  /*46f0*/  BSYNC B1 ;  /* 0x0000000000017941 */ /* 0x000fea0003800000 */
.L_x_83:
        /* <DEDUP_REMOVED lines=12> */
.L_x_86:
[----:B------:R-:W-:Y:S05]  /*47c0*/  BSYNC B1 ;  /* 0x0000000000017941 */ /* 0x000fea0003800000 */
.L_x_85:
        /* <DEDUP_REMOVED lines=12> */
.L_x_88:
[----:B------:R-:W-:Y:S05]  /*4890*/  BSYNC B1 ;  /* 0x0000000000017941 */ /* 0x000fea0003800000 */
.L_x_87:
        /* <DEDUP_REMOVED lines=12> */
.L_x_90:
[----:B------:R-:W-:Y:S05]  /*4960*/  BSYNC B1 ;  /* 0x0000000000017941 */ /* 0x000fea0003800000 */
.L_x_89:
        /* <DEDUP_REMOVED lines=12> */
.L_x_92:
[----:B------:R-:W-:Y:S05]  /*4a30*/  BSYNC B1 ;  /* 0x0000000000017941 */ /* 0x000fea0003800000 */
.L_x_91:
        /* <DEDUP_REMOVED lines=12> */
.L_x_94:
[----:B------:R-:W-:Y:S05]  /*4b00*/  BSYNC B1 ;  /* 0x0000000000017941 */ /* 0x000fea0003800000 */
.L_x_93:
        /* <DEDUP_REMOVED lines=12> */
.L_x_96:
[----:B------:R-:W-:Y:S05]  /*4bd0*/  BSYNC B1 ;  /* 0x0000000000017941 */ /* 0x000fea0003800000 */
.L_x_95:
        /* <DEDUP_REMOVED lines=12> */
.L_x_98:
[----:B------:R-:W-:Y:S05]  /*4ca0*/  BSYNC B1 ;  /* 0x0000000000017941 */ /* 0x000fea0003800000 */
.L_x_97:
        /* <DEDUP_REMOVED lines=12> */
.L_x_100:
[----:B------:R-:W-:Y:S05]  /*4d70*/  BSYNC B1 ;  /* 0x0000000000017941 */ /* 0x000fea0003800000 */
.L_x_99:
        /* <DEDUP_REMOVED lines=12> */
.L_x_102:
[----:B------:R-:W-:Y:S05]  /*4e40*/  BSYNC B1 ;  /* 0x0000000000017941 */ /* 0x000fea0003800000 */
.L_x_101:
        /* <DEDUP_REMOVED lines=12> */
.L_x_104:
[----:B------:R-:W-:Y:S05]  /*4f10*/  BSYNC B1 ;  /* 0x0000000000017941 */ /* 0x000fea0003800000 */
.L_x_103:
        /* <DEDUP_REMOVED lines=12> */
.L_x_106:
[----:B------:R-:W-:Y:S05]  /*4fe0*/  BSYNC B1 ;  /* 0x0000000000017941 */ /* 0x000fea0003800000 */
.L_x_105:
        /* <DEDUP_REMOVED lines=12> */
.L_x_108:
[----:B------:R-:W-:Y:S05]  /*50b0*/  BSYNC B1 ;  /* 0x0000000000017941 */ /* 0x000fea0003800000 */
.L_x_107:
        /* <DEDUP_REMOVED lines=12> */
.L_x_110:
[----:B------:R-:W-:Y:S05]  /*5180*/  BSYNC B1 ;  /* 0x0000000000017941 */ /* 0x000fea0003800000 */
.L_x_109:
        /* <DEDUP_REMOVED lines=12> */
.L_x_112:
[----:B------:R-:W-:Y:S05]  /*5250*/  BSYNC B1 ;  /* 0x0000000000017941 */ /* 0x000fea0003800000 */
.L_x_111:
        /* <DEDUP_REMOVED lines=12> */
.L_x_114:
[----:B------:R-:W-:Y:S05]  /*5320*/  BSYNC B1 ;  /* 0x0000000000017941 */ /* 0x000fea0003800000 */
.L_x_113:
        /* <DEDUP_REMOVED lines=12> */
.L_x_116:
[----:B------:R-:W-:Y:S05]  /*53f0*/  BSYNC B1 ;  /* 0x0000000000017941 */ /* 0x000fea0003800000 */
.L_x_115:
        /* <DEDUP_REMOVED lines=12> */
.L_x_118:
[----:B------:R-:W-:Y:S05]  /*54c0*/  BSYNC B1 ;  /* 0x0000000000017941 */ /* 0x000fea0003800000 */
.L_x_117:
        /* <DEDUP_REMOVED lines=12> */
.L_x_120:
[----:B------:R-:W-:Y:S05]  /*5590*/  BSYNC B1 ;  /* 0x0000000000017941 */ /* 0x000fea0003800000 */
.L_x_119:
        /* <DEDUP_REMOVED lines=12> */
.L_x_122:
[----:B------:R-:W-:Y:S05]  /*5660*/  BSYNC B1 ;  /* 0x0000000000017941 */ /* 0x000fea0003800000 */
.L_x_121:
        /* <DEDUP_REMOVED lines=12> */
.L_x_124:
[----:B------:R-:W-:Y:S05]  /*5730*/  BSYNC B1 ;  /* 0x0000000000017941 */ /* 0x000fea0003800000 */
.L_x_123:
        /* <DEDUP_REMOVED lines=12> */
.L_x_126:
[----:B------:R-:W-:Y:S05]  /*5800*/  BSYNC B1 ;  /* 0x0000000000017941 */ /* 0x000fea0003800000 */
.L_x_125:
        /* <DEDUP_REMOVED lines=12> */
.L_x_128:
[----:B------:R-:W-:Y:S05]  /*58d0*/  BSYNC B1 ;  /* 0x0000000000017941 */ /* 0x000fea0003800000 */
.L_x_127:
        /* <DEDUP_REMOVED lines=12> */
.L_x_130:
[----:B------:R-:W-:Y:S05]  /*59a0*/  BSYNC B1 ;  /* 0x0000000000017941 */ /* 0x000fea0003800000 */
.L_x_129:
        /* <DEDUP_REMOVED lines=12> */
.L_x_132:
[----:B------:R-:W-:Y:S05]  /*5a70*/  BSYNC B1 ;  /* 0x0000000000017941 */ /* 0x000fea0003800000 */
.L_x_131:
        /* <DEDUP_REMOVED lines=12> */
.L_x_134:
[----:B------:R-:W-:Y:S05]  /*5b40*/  BSYNC B1 ;  /* 0x0000000000017941 */ /* 0x000fea0003800000 */
.L_x_133:
        /* <DEDUP_REMOVED lines=12> */
.L_x_136:
[----:B------:R-:W-:Y:S05]  /*5c10*/  BSYNC B1 ;  /* 0x0000000000017941 */ /* 0x000fea0003800000 */
.L_x_135:
        /* <DEDUP_REMOVED lines=12> */
.L_x_138:
[----:B------:R-:W-:Y:S05]  /*5ce0*/  BSYNC B1 ;  /* 0x0000000000017941 */ /* 0x000fea0003800000 */
.L_x_137:
        /* <DEDUP_REMOVED lines=12> */
.L_x_140:
[----:B------:R-:W-:Y:S05]  /*5db0*/  BSYNC B1 ;  /* 0x0000000000017941 */ /* 0x000fea0003800000 */
.L_x_139:
        /* <DEDUP_REMOVED lines=12> */
.L_x_142:
[----:B------:R-:W-:Y:S05]  /*5e80*/  BSYNC B1 ;  /* 0x0000000000017941 */ /* 0x000fea0003800000 */
.L_x_141:
        /* <DEDUP_REMOVED lines=12> */
.L_x_144:
[----:B------:R-:W-:Y:S05]  /*5f50*/  BSYNC B1 ;  /* 0x0000000000017941 */ /* 0x000fea0003800000 */
.L_x_143:
        /* <DEDUP_REMOVED lines=12> */
.L_x_146:
[----:B------:R-:W-:Y:S05]  /*6020*/  BSYNC B1 ;  /* 0x0000000000017941 */ /* 0x000fea0003800000 */
.L_x_145:
        /* <DEDUP_REMOVED lines=12> */
.L_x_148:
[----:B------:R-:W-:Y:S05]  /*60f0*/  BSYNC B1 ;  /* 0x0000000000017941 */ /* 0x000fea0003800000 */
.L_x_147:
        /* <DEDUP_REMOVED lines=12> */
.L_x_150:
[----:B------:R-:W-:Y:S05]  /*61c0*/  BSYNC B1 ;  /* 0x0000000000017941 */ /* 0x000fea0003800000 */
.L_x_149:
        /* <DEDUP_REMOVED lines=12> */
.L_x_152:
[----:B------:R-:W-:Y:S05]  /*6290*/  BSYNC B1 ;  /* 0x0000000000017941 */ /* 0x000fea0003800000 */
.L_x_151:
        /* <DEDUP_REMOVED lines=12> */
.L_x_154:
[----:B------:R-:W-:Y:S05]  /*6360*/  BSYNC B1 ;  /* 0x0000000000017941 */ /* 0x000fea0003800000 */
.L_x_153:
        /* <DEDUP_REMOVED lines=12> */
.L_x_156:
[----:B------:R-:W-:Y:S05]  /*6430*/  BSYNC B1 ;  /* 0x0000000000017941 */ /* 0x000fea0003800000 */
.L_x_155:
        /* <DEDUP_REMOVED lines=12> */
.L_x_158:
[----:B------:R-:W-:Y:S05]  /*6500*/  BSYNC B1 ;  /* 0x0000000000017941 */ /* 0x000fea0003800000 */
.L_x_157:
[----:B-----5:R-:W-:Y:S01]  /*6510*/  LOP3.LUT R26, R26, 0xff, RZ, 0xc0, !PT ;  /* 0x000000ff1a1a7812 */ /* 0x020fe200078ec0ff */
[----:B------:R-:W-:Y:S01]  /*6520*/  BSSY B1, `(.L_x_159) ;  /* 0x000000b000017945 */ /* 0x000fe20003800000 */
[----:B------:R-:W-:Y:S02]  /*6530*/  ISETP.LT.OR P0, PT, R6, 0x7a, !P0 ;  /* 0x0000007a0600780c */ /* 0x000fe40004701670 */
[----:B------:R-:W-:-:S05]  /*6540*/  F2FP.F16.E5M2.UNPACK_B R26, R26 ;  /* 0x0000001aff1a723e */ /* 0x000fca00020004ff */
[----:B----4-:R-:W-:-:S05]  /*6550*/  HADD2.F32 R27, -RZ, R26.H0_H0 ;  /* 0x2000001aff1b7230 */ /* 0x010fca0000004100 */
[----:B------:R-:W-:-:S04]  /*6560*/  FMUL R26, R27, R12 ;  /* 0x0000000c1b1a7220 */ /* 0x000fc80000400000 */
[----:B------:R-:W-:Y:S01]  /*6570*/  FFMA R26, R21, R10, R26 ;  /* 0x0000000a151a7223 */ /* 0x000fe2000000001a */
[----:B------:R-:W-:-:S04]  /*6580*/  PRMT R21, RZ, 0x7610, R21 ;  /* 0x00007610ff157816 */ /* 0x000fc80000000015 */
[----:B------:R-:W-:-:S05]  /*6590*/  F2FP.SATFINITE.E5M2.F32.PACK_AB_MERGE_C R27, RZ, R26, RZ ;  /* 0x0000001aff1b723e */ /* 0x000fca00048060ff */
[----:B------:R4:W-:Y:S01]  /*65a0*/  @!P4 STG.E.U8 desc[UR18][R18.64+0x78], R27 ;  /* 0x0000781b1200c986 */ /* 0x0009e2000c101112 */
[----:B------:R-:W-:Y:S05]  /*65b0*/  @P0 BRA `(.L_x_160) ;  /* 0x0000000000040947 */ /* 0x000fea0003800000 */
[----:B------:R0:W5:Y:S02]  /*65c0*/  LDG.E.U8 R21, desc[UR18][R4.64+0x79] ;  /* 0x0000791204157981 */ /* 0x000164000c1e1100 */
.L_x_160:
[----:B------:R-:W-:Y:S05]  /*65d0*/  BSYNC B1 ;  /* 0x0000000000017941 */ /* 0x000fea0003800000 */
.L_x_159:
[----:B-----5:R-:W-:Y:S01]  /*65e0*/  LOP3.LUT R21, R21, 0xff, RZ, 0xc0, !PT ;  /* 0x000000ff15157812 */ /* 0x020fe200078ec0ff */
[----:B------:R-:W-:Y:S01]  /*65f0*/  BSSY B1, `(.L_x_161) ;  /* 0x000000b000017945 */ /* 0x000fe20003800000 */
[----:B------:R-:W-:Y:S02]  /*6600*/  ISETP.LT.OR P3, PT, R6, 0x79, !P1 ;  /* 0x000000790600780c */ /* 0x000fe40004f61670 */
[----:B------:R-:W-:Y:S02]  /*6610*/  F2FP.F16.E5M2.UNPACK_B R21, R21 ;  /* 0x00000015ff15723e */ /* 0x000fe400020004ff */
[----:B0-2---:R-:W-:-:S03]  /*6620*/  PRMT R4, RZ, 0x7610, R4 ;  /* 0x00007610ff047816 */ /* 0x005fc60000000004 */
[----:B------:R-:W-:-:S05]  /*6630*/  HADD2.F32 R21, -RZ, R21.H0_H0 ;  /* 0x20000015ff157230 */ /* 0x000fca0000004100 */
[----:B------:R-:W-:-:S04]  /*6640*/  FMUL R21, R21, R12 ;  /* 0x0000000c15157220 */ /* 0x000fc80000400000 */
[----:B------:R-:W-:-:S05]  /*6650*/  FFMA R21, R20, R10, R21 ;  /* 0x0000000a14157223 */ /* 0x000fca0000000015 */
[----:B------:R-:W-:-:S05]  /*6660*/  F2FP.SATFINITE.E5M2.F32.PACK_AB_MERGE_C R21, RZ, R21, RZ ;  /* 0x00000015ff15723e */ /* 0x000fca00048060ff */
[----:B------:R0:W-:Y:S01]  /*6670*/  @!P0 STG.E.U8 desc[UR18][R18.64+0x79], R21 ;  /* 0x0000791512008986 */ /* 0x0001e2000c101112 */
[----:B------:R-:W-:Y:S05]  /*6680*/  @P3 BRA `(.L_x_162) ;  /* 0x0000000000043947 */ /* 0x000fea0003800000 */
[----:B------:R2:W5:Y:S02]  /*6690*/  LDG.E.U8 R4, desc[UR18][R24.64+0x78] ;  /* 0x0000781218047981 */ /* 0x000564000c1e1100 */
.L_x_162:
[----:B------:R-:W-:Y:S05]  /*66a0*/  BSYNC B1 ;  /* 0x0000000000017941 */ /* 0x000fea0003800000 */
.L_x_161:
        /* <DEDUP_REMOVED lines=12> */
.L_x_164:
[----:B------:R-:W-:Y:S05]  /*6770*/  BSYNC B1 ;  /* 0x0000000000017941 */ /* 0x000fea0003800000 */
.L_x_163:
[----:B------:R-:W-:Y:S05]  /*6780*/  @P1 BRA `(.L_x_165) ;  /* 0x0000001000281947 */ /* 0x000fea0003800000 */
[----:B-----5:R-:W-:-:S04]  /*6790*/  LOP3.LUT R4, R4, 0xff, RZ, 0xc0, !PT ;  /* 0x000000ff04047812 */ /* 0x020fc800078ec0ff */
[----:B------:R-:W-:-:S05]  /*67a0*/  F2FP.F16.E5M2.UNPACK_B R4, R4 ;  /* 0x00000004ff04723e */ /* 0x000fca00020004ff */
[----:B0-----:R-:W-:-:S05]  /*67b0*/  HADD2.F32 R5, -RZ, R4.H0_H0 ;  /* 0x20000004ff057230 */ /* 0x001fca0000004100 */
[----:B------:R-:W-:-:S04]  /*67c0*/  FMUL R5, R5, R12 ;  /* 0x0000000c05057220 */ /* 0x000fc80000400000 */
[----:B------:R-:W-:-:S05]  /*67d0*/  FFMA R5, R22, R10, R5 ;  /* 0x0000000a16057223 */ /* 0x000fca0000000005 */
[----:B------:R-:W-:-:S05]  /*67e0*/  F2FP.SATFINITE.E5M2.F32.PACK_AB_MERGE_C R5, RZ, R5, RZ ;  /* 0x00000005ff05723e */ /* 0x000fca00048060ff */
[----:B------:R0:W-:Y:S01]  /*67f0*/  STG.E.U8 desc[UR18][R16.64+0x79], R5 ;  /* 0x0000790510007986 */ /* 0x0001e2000c101112 */
[----:B------:R-:W-:Y:S05]  /*6800*/  BRA `(.L_x_165) ;  /* 0x0000001000087947 */ /* 0x000fea0003800000 */
.L_x_36:
[----:B------:R-:W-:Y:S01]  /*6810*/  ISETP.GE.AND P1, PT, R30, 0x1, PT ;  /* 0x000000011e00780c */ /* 0x000fe20003f26270 */
[-C--:B------:R-:W-:Y:S01]  /*6820*/  FMUL R149, R149, R10.reuse ;  /* 0x0000000a95957220 */ /* 0x080fe20000400000 */
[-C--:B------:R-:W-:Y:S01]  /*6830*/  FMUL R144, R144, R10.reuse ;  /* 0x0000000a90907220 */ /* 0x080fe20000400000 */
[----:B------:R-:W-:Y:S01]  /*6840*/  ISETP.GE.AND P0, PT, R30, 0x9, PT ;  /* 0x000000091e00780c */ /* 0x000fe20003f06270 */
[-C--:B------:R-:W-:Y:S01]  /*6850*/  FMUL R147, R147, R10.reuse ;  /* 0x0000000a93937220 */ /* 0x080fe20000400000 */
[----:B------:R-:W-:Y:S01]  /*6860*/  ISETP.LT.OR P4, PT, R6, 0x1, !P1 ;  /* 0x000000010600780c */ /* 0x000fe20004f81670 */
[-C--:B------:R-:W-:Y:S01]  /*6870*/  FMUL R142, R142, R10.reuse ;  /* 0x0000000a8e8e7220 */ /* 0x080fe20000400000 */
[----:B------:R-:W-:Y:S01]  /*6880*/  ISETP.LT.OR P5, PT, R6, 0x2, !P1 ;  /* 0x000000020600780c */ /* 0x000fe20004fa1670 */
[-C--:B------:R-:W-:Y:S01]  /*6890*/  FMUL R145, R145, R10.reuse ;  /* 0x0000000a91917220 */ /* 0x080fe20000400000 */
[----:B------:R-:W-:Y:S01]  /*68a0*/  F2FP.SATFINITE.E5M2.F32.PACK_AB_MERGE_C R149, RZ, R149, RZ ;  /* 0x00000095ff95723e */ /* 0x000fe200048060ff */
[----:B------:R-:W-:Y:S01]  /*68b0*/  FMUL R140, R140, R10 ;  /* 0x0000000a8c8c7220 */ /* 0x000fe20000400000 */
[----:B------:R-:W-:Y:S01]  /*68c0*/  F2FP.SATFINITE.E5M2.F32.PACK_AB_MERGE_C R5, RZ, R144, RZ ;  /* 0x00000090ff05723e */ /* 0x000fe200048060ff */
[-C--:B------:R-:W-:Y:S01]  /*68d0*/  FMUL R143, R143, R10.reuse ;  /* 0x0000000a8f8f7220 */ /* 0x080fe20000400000 */
[----:B------:R-:W-:Y:S01]  /*68e0*/  ISETP.LT.OR P3, PT, R6, 0x1, !P0 ;  /* 0x000000010600780c */ /* 0x000fe20004761670 */
[-C--:B------:R-:W-:Y:S01]  /*68f0*/  FMUL R138, R138, R10.reuse ;  /* 0x0000000a8a8a7220 */ /* 0x080fe20000400000 */
[C---:B------:R-:W-:Y:S01]  /*6900*/  ISETP.LT.OR P6, PT, R6.reuse, 0xa, !P1 ;  /* 0x0000000a0600780c */ /* 0x040fe20004fc1670 */
[-C--:B------:R-:W-:Y:S01]  /*6910*/  FMUL R141, R141, R10.reuse ;  /* 0x0000000a8d8d7220 */ /* 0x080fe20000400000 */
[----:B------:R-:W-:Y:S01]  /*6920*/  F2FP.SATFINITE.E5M2.F32.PACK_AB_MERGE_C R147, RZ, R147, RZ ;  /* 0x00000093ff93723e */ /* 0x000fe200048060ff */
[----:B------:R-:W-:Y:S01]  /*6930*/  @!P4 STG.E.U8 desc[UR18][R18.64], R149 ;  /* 0x000000951200c986 */ /* 0x000fe2000c101112 */
[----:B------:R-:W-:Y:S01]  /*6940*/  ISETP.LT.OR P4, PT, R6, 0x2, !P0 ;  /* 0x000000020600780c */ /* 0x000fe20004781670 */
[----:B------:R-:W-:Y:S01]  /*6950*/  FMUL R136, R136, R10 ;  /* 0x0000000a88887220 */ /* 0x000fe20000400000 */
[----:B------:R-:W-:Y:S01]  /*6960*/  F2FP.SATFINITE.E5M2.F32.PACK_AB_MERGE_C R25, RZ, R142, RZ ;  /* 0x0000008eff19723e */ /* 0x000fe200048060ff */
[----:B------:R0:W-:Y:S01]  /*6970*/  @!P5 STG.E.U8 desc[UR18][R18.64+0x1], R5 ;  /* 0x000001051200d986 */ /* 0x0001e2000c101112 */
[C---:B------:R-:W-:Y:S01]  /*6980*/  ISETP.LT.OR P5, PT, R6.reuse, 0x9, !P1 ;  /* 0x000000090600780c */ /* 0x040fe20004fa1670 */
[-C--:B------:R-:W-:Y:S01]  /*6990*/  FMUL R139, R139, R10.reuse ;  /* 0x0000000a8b8b7220 */ /* 0x080fe20000400000 */
[----:B------:R-:W-:Y:S01]  /*69a0*/  F2FP.SATFINITE.E5M2.F32.PACK_AB_MERGE_C R145, RZ, R145, RZ ;  /* 0x00000091ff91723e */ /* 0x000fe200048060ff */
[----:B------:R-:W-:Y:S01]  /*69b0*/  @!P3 STG.E.U8 desc[UR18][R16.64], R147 ;  /* 0x000000931000b986 */ /* 0x000fe2000c101112 */
[----:B------:R-:W-:Y:S01]  /*69c0*/  ISETP.LT.OR P3, PT, R6, 0x9, !P0 ;  /* 0x000000090600780c */ /* 0x000fe20004761670 */
[-C--:B------:R-:W-:Y:S01]  /*69d0*/  FMUL R134, R134, R10.reuse ;  /* 0x0000000a86867220 */ /* 0x080fe20000400000 */
[----:B------:R-:W-:Y:S01]  /*69e0*/  F2FP.SATFINITE.E5M2.F32.PACK_AB_MERGE_C R143, RZ, R143, RZ ;  /* 0x0000008fff8f723e */ /* 0x000fe200048060ff */
[-C--:B------:R-:W-:Y:S01]  /*69f0*/  FMUL R137, R137, R10.reuse ;  /* 0x0000000a89897220 */ /* 0x080fe20000400000 */
[----:B------:R-:W-:Y:S01]  /*6a00*/  F2FP.SATFINITE.E5M2.F32.PACK_AB_MERGE_C R141, RZ, R141, RZ ;  /* 0x0000008dff8d723e */ /* 0x000fe200048060ff */
[----:B------:R1:W-:Y:S01]  /*6a10*/  @!P4 STG.E.U8 desc[UR18][R16.64+0x1], R25 ;  /* 0x000001191000c986 */ /* 0x0003e2000c101112 */
[----:B------:R-:W-:Y:S01]  /*6a20*/  ISETP.LT.OR P4, PT, R6, 0xa, !P0 ;  /* 0x0000000a0600780c */ /* 0x000fe20004781670 */
[----:B------:R-:W-:Y:S01]  /*6a30*/  FMUL R132, R132, R10 ;  /* 0x0000000a84847220 */ /* 0x000fe20000400000 */
[----:B0-----:R-:W-:Y:S01]  /*6a40*/  F2FP.SATFINITE.E5M2.F32.PACK_AB_MERGE_C R5, RZ, R140, RZ ;  /* 0x0000008cff05723e */ /* 0x001fe200048060ff */
[----:B------:R-:W-:Y:S01]  /*6a50*/  @!P5 STG.E.U8 desc[UR18][R18.64+0x8], R145 ;  /* 0x000008911200d986 */ /* 0x000fe2000c101112 */
[C---:B------:R-:W-:Y:S01]  /*6a60*/  ISETP.LT.OR P5, PT, R6.reuse, 0x11, !P1 ;  /* 0x000000110600780c */ /* 0x040fe20004fa1670 */
[-C--:B------:R-:W-:Y:S01]  /*6a70*/  FMUL R135, R135, R10.reuse ;  /* 0x0000000a87877220 */ /* 0x080fe20000400000 */
[----:B------:R-:W-:Y:S01]  /*6a80*/  F2FP.SATFINITE.E5M2.F32.PACK_AB_MERGE_C R139, RZ, R139, RZ ;  /* 0x0000008bff8b723e */ /* 0x000fe200048060ff */
[----:B------:R0:W-:Y:S01]  /*6a90*/  @!P6 STG.E.U8 desc[UR18][R18.64+0x9], R5 ;  /* 0x000009051200e986 */ /* 0x0001e2000c101112 */
[----:B------:R-:W-:Y:S01]  /*6aa0*/  ISETP.LT.OR P6, PT, R6, 0x12, !P1 ;  /* 0x000000120600780c */ /* 0x000fe20004fc1670 */
[----:B------:R-:W-:Y:S01]  /*6ab0*/  FMUL R130, R130, R10 ;  /* 0x0000000a82827220 */ /* 0x000fe20000400000 */
[----:B------:R-:W-:Y:S01]  /*6ac0*/  F2FP.SATFINITE.E5M2.F32.PACK_AB_MERGE_C R137, RZ, R137, RZ ;  /* 0x00000089ff89723e */ /* 0x000fe200048060ff */
[----:B------:R-:W-:Y:S01]  /*6ad0*/  @!P3 STG.E.U8 desc[UR18][R16.64+0x8], R143 ;  /* 0x0000088f1000b986 */ /* 0x000fe2000c101112 */
[----:B-1----:R-:W-:Y:S01]  /*6ae0*/  F2FP.SATFINITE.E5M2.F32.PACK_AB_MERGE_C R25, RZ, R138, RZ ;  /* 0x0000008aff19723e */ /* 0x002fe200048060ff */
[-C--:B------:R-:W-:Y:S01]  /*6af0*/  FMUL R133, R133, R10.reuse ;  /* 0x0000000a85857220 */ /* 0x080fe20000400000 */
[----:B------:R-:W-:Y:S01]  /*6b00*/  ISETP.LT.OR P3, PT, R6, 0x11, !P0 ;  /* 0x000000110600780c */ /* 0x000fe20004761670 */
[-C--:B------:R-:W-:Y:S01]  /*6b10*/  FMUL R128, R128, R10.reuse ;  /* 0x0000000a80807220 */ /* 0x080fe20000400000 */
[----:B------:R-:W-:Y:S01]  /*6b20*/  F2FP.SATFINITE.E5M2.F32.PACK_AB_MERGE_C R135, RZ, R135, RZ ;  /* 0x00000087ff87723e */ /* 0x000fe200048060ff */
[----:B------:R1:W-:Y:S01]  /*6b30*/  @!P4 STG.E.U8 desc[UR18][R16.64+0x9], R25 ;  /* 0x000009191000c986 */ /* 0x0003e2000c101112 */
[C---:B------:R-:W-:Y:S01]  /*6b40*/  ISETP.LT.OR P4, PT, R6.reuse, 0x12, !P0 ;  /* 0x000000120600780c */ /* 0x040fe20004781670 */
[----:B------:R-:W-:Y:S01]  /*6b50*/  FMUL R131, R131, R10 ;  /* 0x0000000a83837220 */ /* 0x000fe20000400000 */
[----:B0-----:R-:W-:Y:S01]  /*6b60*/  F2FP.SATFINITE.E5M2.F32.PACK_AB_MERGE_C R5, RZ, R136, RZ ;  /* 0x00000088ff05723e */ /* 0x001fe200048060ff */
[----:B------:R-:W-:Y:S01]  /*6b70*/  @!P5 STG.E.U8 desc[UR18][R18.64+0x10], R141 ;  /* 0x0000108d1200d986 */ /* 0x000fe2000c101112 */
[----:B------:R-:W-:Y:S01]  /*6b80*/  ISETP.LT.OR P5, PT, R6, 0x19, !P1 ;  /* 0x000000190600780c */ /* 0x000fe20004fa1670 */
[-C--:B------:R-:W-:Y:S01]  /*6b90*/  FMUL R126, R126, R10.reuse ;  /* 0x0000000a7e7e7220 */ /* 0x080fe20000400000 */
[----:B------:R-:W-:Y:S01]  /*6ba0*/  F2FP.SATFINITE.E5M2.F32.PACK_AB_MERGE_C R133, RZ, R133, RZ ;  /* 0x00000085ff85723e */ /* 0x000fe200048060ff */
[----:B------:R0:W-:Y:S01]  /*6bb0*/  @!P6 STG.E.U8 desc[UR18][R18.64+0x11], R5 ;  /* 0x000011051200e986 */ /* 0x0001e2000c101112 */
[----:B------:R-:W-:Y:S01]  /*6bc0*/  ISETP.LT.OR P6, PT, R6, 0x1a, !P1 ;  /* 0x0000001a0600780c */ /* 0x000fe20004fc1670 */
[-C--:B------:R-:W-:Y:S01]  /*6bd0*/  FMUL R129, R129, R10.reuse ;  /* 0x0000000a81817220 */ /* 0x080fe20000400000 */
[----:B------:R-:W-:Y:S01]  /*6be0*/  FMUL R124, R124, R10 ;  /* 0x0000000a7c7c7220 */ /* 0x000fe20000400000 */
[----:B-1----:R-:W-:Y:S01]  /*6bf0*/  F2FP.SATFINITE.E5M2.F32.PACK_AB_MERGE_C R25, RZ, R134, RZ ;  /* 0x00000086ff19723e */ /* 0x002fe200048060ff */
[----:B------:R-:W-:Y:S01]  /*6c00*/  @!P3 STG.E.U8 desc[UR18][R16.64+0x10], R139 ;  /* 0x0000108b1000b986 */ /* 0x000fe2000c101112 */
[C---:B------:R-:W-:Y:S01]  /*6c10*/  ISETP.LT.OR P3, PT, R6.reuse, 0x19, !P0 ;  /* 0x000000190600780c */ /* 0x040fe20004761670 */
        /* <DEDUP_REMOVED lines=37> */
[-C--:B------:R-:W-:Y:S01]  /*6e70*/  FMUL R112, R112, R10.reuse ;  /* 0x0000000a70707220 */ /* 0x080fe20000400000 */
        /* <DEDUP_REMOVED lines=81> */
[C---:B------:R-:W-:Y:S01]  /*7390*/  ISETP.LT.OR P6, PT, R6.reuse, 0x52, !P1 ;  /* 0x000000520600780c */ /* 0x040fe20004fc1670 */
        /* <DEDUP_REMOVED lines=22> */
[----:B------:R-:W-:-:S02]  /*7500*/  ISETP.LT.OR P3, PT, R6, 0x59, !P0 ;  /* 0x000000590600780c */ /* 0x000fc40004761670 */
[----:B------:R-:W-:Y:S01]  /*7510*/  F2FP.SATFINITE.E5M2.F32.PACK_AB_MERGE_C R91, RZ, R91, RZ ;  /* 0x0000005bff5b723e */ /* 0x000fe200048060ff */
[----:B------:R1:W-:Y:S01]  /*7520*/  @!P4 STG.E.U8 desc[UR18][R16.64+0x51], R25 ;  /* 0x000051191000c986 */ /* 0x0003e2000c101112 */
[C---:B------:R-:W-:Y:S02]  /*7530*/  ISETP.LT.OR P4, PT, R6.reuse, 0x5a, !P0 ;  /* 0x0000005a0600780c */ /* 0x040fe40004781670 */
[----:B0-----:R-:W-:Y:S01]  /*7540*/  F2FP.SATFINITE.E5M2.F32.PACK_AB_MERGE_C R5, RZ, R100, RZ ;  /* 0x00000064ff05723e */ /* 0x001fe200048060ff */
[----:B------:R-:W-:Y:S01]  /*7550*/  @!P5 STG.E.U8 desc[UR18][R18.64+0x58], R105 ;  /* 0x000058691200d986 */ /* 0x000fe2000c101112 */
[C---:B------:R-:W-:Y:S02]  /*7560*/  ISETP.LT.OR P5, PT, R6.reuse, 0x61, !P1 ;  /* 0x000000610600780c */ /* 0x040fe40004fa1670 */
[----:B------:R-:W-:Y:S01]  /*7570*/  F2FP.SATFINITE.E5M2.F32.PACK_AB_MERGE_C R21, RZ, R21, RZ ;  /* 0x00000015ff15723e */ /* 0x000fe200048060ff */
[----:B------:R0:W-:Y:S01]  /*7580*/  @!P6 STG.E.U8 desc[UR18][R18.64+0x59], R5 ;  /* 0x000059051200e986 */ /* 0x0001e2000c101112 */
[----:B------:R-:W-:-:S02]  /*7590*/  ISETP.LT.OR P6, PT, R6, 0x62, !P1 ;  /* 0x000000620600780c */ /* 0x000fc40004fc1670 */
[----:B------:R-:W-:Y:S01]  /*75a0*/  F2FP.SATFINITE.E5M2.F32.PACK_AB_MERGE_C R23, RZ, R23, RZ ;  /* 0x00000017ff17723e */ /* 0x000fe200048060ff */
[----:B------:R-:W-:Y:S01]  /*75b0*/  @!P3 STG.E.U8 desc[UR18][R16.64+0x58], R103 ;  /* 0x000058671000b986 */ /* 0x000fe2000c101112 */
[----:B-1----:R-:W-:Y:S02]  /*75c0*/  F2FP.SATFINITE.E5M2.F32.PACK_AB_MERGE_C R25, RZ, R98, RZ ;  /* 0x00000062ff19723e */ /* 0x002fe400048060ff */
[C---:B------:R-:W-:Y:S02]  /*75d0*/  ISETP.LT.OR P3, PT, R6.reuse, 0x61, !P0 ;  /* 0x000000610600780c */ /* 0x040fe40004761670 */
[----:B------:R-:W-:Y:S01]  /*75e0*/  F2FP.SATFINITE.E5M2.F32.PACK_AB_MERGE_C R27, RZ, R22, RZ ;  /* 0x00000016ff1b723e */ /* 0x000fe200048060ff */
[----:B------:R1:W-:Y:S01]  /*75f0*/  @!P4 STG.E.U8 desc[UR18][R16.64+0x59], R25 ;  /* 0x000059191000c986 */ /* 0x0003e2000c101112 */
[C---:B------:R-:W-:Y:S02]  /*7600*/  ISETP.LT.OR P4, PT, R6.reuse, 0x62, !P0 ;  /* 0x000000620600780c */ /* 0x040fe40004781670 */
[----:B0-----:R-:W-:Y:S01]  /*7610*/  F2FP.SATFINITE.E5M2.F32.PACK_AB_MERGE_C R5, RZ, R96, RZ ;  /* 0x00000060ff05723e */ /* 0x001fe200048060ff */
[----:B------:R-:W-:Y:S01]  /*7620*/  @!P5 STG.E.U8 desc[UR18][R18.64+0x60], R101 ;  /* 0x000060651200d986 */ /* 0x000fe2000c101112 */
[----:B------:R-:W-:-:S03]  /*7630*/  ISETP.LT.OR P5, PT, R6, 0x69, !P1 ;  /* 0x000000690600780c */ /* 0x000fc60004fa1670 */
[----:B------:R0:W-:Y:S01]  /*7640*/  @!P6 STG.E.U8 desc[UR18][R18.64+0x61], R5 ;  /* 0x000061051200e986 */ /* 0x0001e2000c101112 */
[C---:B------:R-:W-:Y:S02]  /*7650*/  ISETP.LT.OR P6, PT, R6.reuse, 0x6a, !P1 ;  /* 0x0000006a0600780c */ /* 0x040fe40004fc1670 */
[----:B-1----:R-:W-:Y:S01]  /*7660*/  F2FP.SATFINITE.E5M2.F32.PACK_AB_MERGE_C R25, RZ, R94, RZ ;  /* 0x0000005eff19723e */ /* 0x002fe200048060ff */
[----:B------:R-:W-:Y:S01]  /*7670*/  @!P3 STG.E.U8 desc[UR18][R16.64+0x60], R99 ;  /* 0x000060631000b986 */ /* 0x000fe2000c101112 */
[----:B------:R-:W-:-:S03]  /*7680*/  ISETP.LT.OR P3, PT, R6, 0x69, !P0 ;  /* 0x000000690600780c */ /* 0x000fc60004761670 */
        /* <DEDUP_REMOVED lines=12> */
[C---:B------:R-:W-:Y:S01]  /*7750*/  ISETP.LT.OR P1, PT, R6.reuse, 0x7a, !P1 ;  /* 0x0000007a0600780c */ /* 0x040fe20004f21670 */
[----:B------:R2:W-:Y:S01]  /*7760*/  @!P5 STG.E.U8 desc[UR18][R18.64+0x70], R93 ;  /* 0x0000705d1200d986 */ /* 0x0005e2000c101112 */
[C---:B------:R-:W-:Y:S02]  /*7770*/  ISETP.LT.OR P5, PT, R6.reuse, 0x72, !P0 ;  /* 0x000000720600780c */ /* 0x040fe400047a1670 */
[----:B0-----:R-:W-:Y:S01]  /*7780*/  F2FP.SATFINITE.E5M2.F32.PACK_AB_MERGE_C R5, RZ, R88, RZ ;  /* 0x00000058ff05723e */ /* 0x001fe200048060ff */
[----:B------:R2:W-:Y:S01]  /*7790*/  @!P6 STG.E.U8 desc[UR18][R18.64+0x71], R89 ;  /* 0x000071591200e986 */ /* 0x0005e2000c101112 */
[C---:B------:R-:W-:Y:S02]  /*77a0*/  ISETP.LT.OR P6, PT, R6.reuse, 0x79, !P0 ;  /* 0x000000790600780c */ /* 0x040fe400047c1670 */
[----:B------:R-:W-:Y:S01]  /*77b0*/  ISETP.LT.OR P0, PT, R6, 0x7a, !P0 ;  /* 0x0000007a0600780c */ /* 0x000fe20004701670 */
[----:B------:R2:W-:Y:S01]  /*77c0*/  @!P3 STG.E.U8 desc[UR18][R16.64+0x70], R91 ;  /* 0x0000705b1000b986 */ /* 0x0005e2000c101112 */
[----:B-1----:R-:W-:-:S05]  /*77d0*/  F2FP.SATFINITE.E5M2.F32.PACK_AB_MERGE_C R25, RZ, R20, RZ ;  /* 0x00000014ff19723e */ /* 0x002fca00048060ff */
[----:B------:R2:W-:Y:S04]  /*77e0*/  @!P5 STG.E.U8 desc[UR18][R16.64+0x71], R5 ;  /* 0x000071051000d986 */ /* 0x0005e8000c101112 */
[----:B------:R2:W-:Y:S04]  /*77f0*/  @!P4 STG.E.U8 desc[UR18][R18.64+0x78], R21 ;  /* 0x000078151200c986 */ /* 0x0005e8000c101112 */
[----:B------:R2:W-:Y:S04]  /*7800*/  @!P1 STG.E.U8 desc[UR18][R18.64+0x79], R25 ;  /* 0x0000791912009986 */ /* 0x0005e8000c101112 */
[----:B------:R2:W-:Y:S04]  /*7810*/  @!P6 STG.E.U8 desc[UR18][R16.64+0x78], R23 ;  /* 0x000078171000e986 */ /* 0x0005e8000c101112 */
[----:B------:R2:W-:Y:S02]  /*7820*/  @!P0 STG.E.U8 desc[UR18][R16.64+0x79], R27 ;  /* 0x0000791b10008986 */ /* 0x0005e4000c101112 */
.L_x_165:
[----:B------:R-:W-:Y:S05]  /*7830*/  BSYNC B0 ;  /* 0x0000000000007941 */ /* 0x000fea0003800000 */
.L_x_35:
[C---:B------:R-:W-:Y:S01]  /*7840*/  LEA R2, P0, R8.reuse, R2, 0x1 ;  /* 0x0000000208027211 */ /* 0x040fe200078008ff */
[----:B------:R-:W-:Y:S01]  /*7850*/  ULDC.64 UR6, c[0x0][0x650] ;  /* 0x0001940000067ab9 */ /* 0x000fe20000000a00 */
[----:B-----5:R-:W-:Y:S01]  /*7860*/  IMAD.U32 R4, RZ, RZ, UR16 ;  /* 0x00000010ff047e24 */ /* 0x020fe2000f8e00ff */
[----:B0-2---:R-:W-:Y:S01]  /*7870*/  PRMT R16, RZ, 0x7610, R16 ;  /* 0x00007610ff107816 */ /* 0x005fe20000000010 */
[----:B------:R-:W-:Y:S01]  /*7880*/  IMAD.MOV.U32 R6, RZ, RZ, -0x1 ;  /* 0xffffffffff067424 */ /* 0x000fe200078e00ff */
[----:B------:R-:W-:Y:S01]  /*7890*/  LEA.HI.X R3, R8, R3, R0, 0x1, P0 ;  /* 0x0000000308037211 */ /* 0x000fe200000f0c00 */
[----:B------:R0:W-:Y:S01]  /*78a0*/  SYNCS.ARRIVE.TRANS64.A1T0 RZ, [R4+UR22], RZ ;  /* 0x000000ff04ff79a7 */ /* 0x0001e20008100016 */
[----:B------:R-:W-:Y:S01]  /*78b0*/  ISETP.GE.U32.AND P0, PT, R2, UR6, PT ;  /* 0x0000000602007c0c */ /* 0x000fe2000bf06070 */
[----:B------:R-:W-:-:S03]  /*78c0*/  IMAD.MOV.U32 R5, RZ, RZ, -0x1 ;  /* 0xffffffffff057424 */ /* 0x000fc600078e00ff */
[----:B------:R-:W-:Y:S01]  /*78d0*/  ISETP.GE.U32.AND.EX P0, PT, R3, UR7, PT, P0 ;  /* 0x0000000703007c0c */ /* 0x000fe2000bf06100 */
[----:B0-----:R-:W-:-:S12]  /*78e0*/  IMAD.MOV.U32 R4, RZ, RZ, -0x1 ;  /* 0xffffffffff047424 */ /* 0x001fd800078e00ff */
[----:B------:R-:W-:Y:S05]  /*78f0*/  @P0 BRA `(.L_x_166) ;  /* 0x0000000400600947 */ /* 0x000fea0003800000 */
[----:B------:R-:W0:Y:S01]  /*7900*/  S2R R26, SR_CTAID.X ;  /* 0x00000000001a7919 */ /* 0x000e220000002500 */
[----:B------:R-:W2:Y:S01]  /*7910*/  LDC.64 R20, c[0x0][0x628] ;  /* 0x00018a00ff147b82 */ /* 0x000ea20000000a00 */
[----:B------:R-:W-:Y:S01]  /*7920*/  ULDC UR6, c[0x0][0x150] ;  /* 0x0000540000067ab9 */ /* 0x000fe20000000800 */
[----:B-1--4-:R-:W-:Y:S01]  /*7930*/  IMAD.MOV.U32 R18, RZ, RZ, R2 ;  /* 0x000000ffff127224 */ /* 0x012fe200078e0002 */
[----:B------:R-:W1:Y:S01]  /*7940*/  S2R R28, SR_CTAID.Y ;  /* 0x00000000001c7919 */ /* 0x000e620000002600 */
[----:B------:R-:W-:-:S04]  /*7950*/  IMAD.MOV.U32 R19, RZ, RZ, R3 ;  /* 0x000000ffff137224 */ /* 0x000fc800078e0003 */
[----:B------:R-:W4:Y:S08]  /*7960*/  LDC R29, c[0x0][0x144] ;  /* 0x00005100ff1d7b82 */ /* 0x000f300000000800 */
[----:B------:R-:W1:Y:S08]  /*7970*/  LDC R6, c[0x0][0x630] ;  /* 0x00018c00ff067b82 */ /* 0x000e700000000800 */
[----:B---3--:R-:W3:Y:S01]  /*7980*/  LDC.64 R24, c[0x0][0x620] ;  /* 0x00018800ff187b82 */ /* 0x008ee20000000a00 */
[----:B--2---:R-:W-:-:S04]  /*7990*/  ISETP.NE.U32.AND P0, PT, R20, RZ, PT ;  /* 0x000000ff1400720c */ /* 0x004fc80003f05070 */
[----:B------:R-:W-:Y:S02]  /*79a0*/  ISETP.NE.AND.EX P0, PT, R21, RZ, PT, P0 ;  /* 0x000000ff1500720c */ /* 0x000fe40003f05300 */
[----:B0-----:R-:W-:-:S05]  /*79b0*/  I2FP.F32.U32 R4, R26 ;  /* 0x0000001a00047245 */ /* 0x001fca0000201000 */
[----:B------:R-:W-:-:S04]  /*79c0*/  FMUL R4, R4, UR6 ;  /* 0x0000000604047c20 */ /* 0x000fc80008400000 */
[----:B------:R0:W2:Y:S02]  /*79d0*/  F2I.U32.TRUNC.NTZ R27, R4 ;  /* 0x00000004001b7305 */ /* 0x0000a4000020f000 */
[----:B-1--4-:R-:W-:Y:S05]  /*79e0*/  @!P0 BRA `(.L_x_167) ;  /* 0x0000000000288947 */ /* 0x012fea0003800000 */
[----:B------:R-:W1:Y:S02]  /*79f0*/  LDC R5, c[0x0][0x634] ;  /* 0x00018d00ff057b82 */ /* 0x000e640000000800 */
[----:B-1----:R-:W-:-:S05]  /*7a00*/  IADD3 R19, P0, R2, R5, RZ ;  /* 0x0000000502137210 */ /* 0x002fca0007f1e0ff */
[----:B------:R-:W-:-:S04]  /*7a10*/  IMAD.X R23, RZ, RZ, R3, P0 ;  /* 0x000000ffff177224 */ /* 0x000fc800000e0603 */
[----:B0-----:R-:W-:-:S04]  /*7a20*/  IMAD.WIDE.U32 R4, R23, R20, RZ ;  /* 0x0000001417047225 */ /* 0x001fc800078e00ff */
[----:B------:R-:W-:-:S04]  /*7a30*/  IMAD.WIDE.U32 R16, P0, R19, R21, R4 ;  /* 0x0000001513107225 */ /* 0x000fc80007800004 */
[----:B------:R-:W-:-:S04]  /*7a40*/  IMAD.WIDE.U32 R4, R19, R20, RZ ;  /* 0x0000001413047225 */ /* 0x000fc800078e00ff */
[----:B------:R-:W-:Y:S01]  /*7a50*/  IMAD.X R19, RZ, RZ, RZ, P0 ;  /* 0x000000ffff137224 */ /* 0x000fe200000e06ff */
[----:B------:R-:W-:Y:S01]  /*7a60*/  IADD3 RZ, P0, R5, R16, RZ ;  /* 0x0000001005ff7210 */ /* 0x000fe20007f1e0ff */
[----:B------:R-:W-:-:S04]  /*7a70*/  IMAD.MOV.U32 R18, RZ, RZ, R17 ;  /* 0x000000ffff127224 */ /* 0x000fc800078e0011 */
[----:B------:R-:W-:-:S08]  /*7a80*/  IMAD.WIDE.U32.X R18, R23, R21, R18, P0 ;  /* 0x0000001517127225 */ /* 0x000fd000000e0412 */
.L_x_167:
[-CC-:B------:R-:W-:Y:S01]  /*7a90*/  SHF.R.U64 R22, R18, R6.reuse, R19.reuse ;  /* 0x0000000612167219 */ /* 0x180fe20000001213 */
[----:B------:R-:W1:Y:S01]  /*7aa0*/  LDC.64 R32, c[0x0][0x640] ;  /* 0x00019000ff207b82 */ /* 0x000e620000000a00 */
[----:B0-----:R-:W-:Y:S01]  /*7ab0*/  SHF.R.U32.HI R4, RZ, R6, R19 ;  /* 0x00000006ff047219 */ /* 0x001fe20000011613 */
[----:B--2---:R-:W-:Y:S01]  /*7ac0*/  IMAD.MOV R27, RZ, RZ, -R27 ;  /* 0x000000ffff1b7224 */ /* 0x004fe200078e0a1b */
[----:B------:R-:W-:Y:S01]  /*7ad0*/  IADD3 R17, P0, RZ, -R22, RZ ;  /* 0x80000016ff117210 */ /* 0x000fe20007f1e0ff */
[----:B------:R-:W-:Y:S01]  /*7ae0*/  ULDC UR6, c[0x0][0x154] ;  /* 0x0000550000067ab9 */ /* 0x000fe20000000800 */
[----:B------:R-:W-:Y:S02]  /*7af0*/  IMAD.MOV.U32 R19, RZ, RZ, 0x1 ;  /* 0x00000001ff137424 */ /* 0x000fe400078e00ff */
[----:B------:R-:W-:Y:S01]  /*7b00*/  IMAD R27, R29, R27, R26 ;  /* 0x0000001b1d1b7224 */ /* 0x000fe200078e021a */
[----:B------:R-:W0:Y:S01]  /*7b10*/  LDC R16, c[0x0][0x618] ;  /* 0x00018600ff107b82 */ /* 0x000e220000000800 */
[----:B------:R-:W-:-:S04]  /*7b20*/  IMAD.X R5, RZ, RZ, ~R4, P0 ;  /* 0x000000ffff057224 */ /* 0x000fc800000e0e04 */
[-C--:B---3--:R-:W-:Y:S02]  /*7b30*/  IMAD R6, R5, R24.reuse, RZ ;  /* 0x0000001805067224 */ /* 0x088fe400078e02ff */
[C---:B------:R-:W-:Y:S01]  /*7b40*/  IMAD.WIDE.U32 R4, R17.reuse, R24, R2 ;  /* 0x0000001811047225 */ /* 0x040fe200078e0002 */
[----:B------:R-:W2:Y:S03]  /*7b50*/  LDC R18, c[0x0][0x608] ;  /* 0x00018200ff127b82 */ /* 0x000ea60000000800 */
[----:B------:R-:W-:Y:S01]  /*7b60*/  IMAD R17, R17, R25, R6 ;  /* 0x0000001911117224 */ /* 0x000fe200078e0206 */
[----:B------:R-:W-:-:S03]  /*7b70*/  I2FP.F32.U32 R6, R28 ;  /* 0x0000001c00067245 */ /* 0x000fc60000201000 */
[----:B------:R-:W-:Y:S01]  /*7b80*/  IMAD.IADD R5, R5, 0x1, R17 ;  /* 0x0000000105057824 */ /* 0x000fe200078e0211 */
[----:B------:R-:W3:Y:S01]  /*7b90*/  LDC R30, c[0x0][0x658] ;  /* 0x00019600ff1e7b82 */ /* 0x000ee20000000800 */
[----:B-1----:R-:W-:Y:S01]  /*7ba0*/  ISETP.NE.U32.AND P0, PT, R32, RZ, PT ;  /* 0x000000ff2000720c */ /* 0x002fe20003f05070 */
[----:B------:R-:W-:-:S03]  /*7bb0*/  IMAD.MOV.U32 R17, RZ, RZ, -0x1 ;  /* 0xffffffffff117424 */ /* 0x000fc600078e00ff */
[----:B------:R-:W-:-:S03]  /*7bc0*/  ISETP.NE.AND.EX P0, PT, R33, RZ, PT, P0 ;  /* 0x000000ff2100720c */ /* 0x000fc60003f05300 */
[----:B------:R-:W1:Y:S01]  /*7bd0*/  LDC R25, c[0x0][0x148] ;  /* 0x00005200ff197b82 */ /* 0x000e620000000800 */
[-CC-:B0-----:R-:W-:Y:S02]  /*7be0*/  SHF.R.U64 R20, R4, R16.reuse, R5.reuse ;  /* 0x0000001004147219 */ /* 0x181fe40000001205 */
[----:B------:R-:W-:Y:S01]  /*7bf0*/  SHF.R.U32.HI R5, RZ, R16, R5 ;  /* 0x00000010ff057219 */ /* 0x000fe20000011605 */
[----:B------:R-:W-:-:S04]  /*7c00*/  FMUL R16, R6, UR6 ;  /* 0x0000000606107c20 */ /* 0x000fc80008400000 */
[----:B------:R-:W0:Y:S01]  /*7c10*/  LDC R26, c[0x0][0x600] ;  /* 0x00018000ff1a7b82 */ /* 0x000e220000000800 */
[----:B------:R4:W0:Y:S01]  /*7c20*/  F2I.U32.TRUNC.NTZ R23, R16 ;  /* 0x0000001000177305 */ /* 0x000822000020f000 */
[-CC-:B--2---:R-:W-:Y:S02]  /*7c30*/  SHF.R.U64 R6, R20, R18.reuse, R5.reuse ;  /* 0x0000001214067219 */ /* 0x184fe40000001205 */
[----:B------:R-:W-:-:S04]  /*7c40*/  SHF.R.U32.HI R5, RZ, R18, R5 ;  /* 0x00000012ff057219 */ /* 0x000fc80000011605 */
[----:B------:R-:W2:Y:S01]  /*7c50*/  LDC R31, c[0x0][0x648] ;  /* 0x00019200ff1f7b82 */ /* 0x000ea20000000800 */
[-CC-:B---3--:R-:W-:Y:S02]  /*7c60*/  SHF.R.U64 R24, R6, R30.reuse, R5.reuse ;  /* 0x0000001e06187219 */ /* 0x188fe40000001205 */
[-C--:B------:R-:W-:Y:S02]  /*7c70*/  SHF.L.U32 R17, R17, R30.reuse, RZ ;  /* 0x0000001e11117219 */ /* 0x080fe400000006ff */
[-C--:B------:R-:W-:Y:S01]  /*7c80*/  SHF.R.U32.HI R5, RZ, R30.reuse, R5 ;  /* 0x0000001eff057219 */ /* 0x080fe20000011605 */
[----:B------:R-:W-:Y:S01]  /*7c90*/  IMAD.MOV.U32 R4, RZ, RZ, R24 ;  /* 0x000000ffff047224 */ /* 0x000fe200078e0018 */
[----:B------:R-:W-:Y:S01]  /*7ca0*/  SHF.L.U32 R30, R19, R30, RZ ;  /* 0x0000001e131e7219 */ /* 0x000fe200000006ff */
[----:B------:R-:W3:Y:S01]  /*7cb0*/  LDC R34, c[0x0][0x638] ;  /* 0x00018e00ff227b82 */ /* 0x000ee20000000800 */
[----:B------:R-:W-:-:S07]  /*7cc0*/  LOP3.LUT R29, RZ, R17, RZ, 0x33, !PT ;  /* 0x00000011ff1d7212 */ /* 0x000fce00078e33ff */
[----:B------:R-:W0:Y:S01]  /*7cd0*/  LDC R35, c[0x0][0x610] ;  /* 0x00018400ff237b82 */ /* 0x000e220000000800 */
        /* <DEDUP_REMOVED lines=11> */
.L_x_168:
[----:B--2---:R-:W-:Y:S01]  /*7d90*/  SHF.R.U64 R4, R4, R31, R5 ;  /* 0x0000001f04047219 */ /* 0x004fe20000001205 */
[----:B0-----:R-:W-:Y:S01]  /*7da0*/  VIADD R19, R26, 0xffffffff ;  /* 0xffffffff1a137836 */ /* 0x001fe20000000000 */
[----:B------:R-:W-:Y:S01]  /*7db0*/  LOP3.LUT R17, R6, R29, RZ, 0xc0, !PT ;  /* 0x0000001d06117212 */ /* 0x000fe200078ec0ff */
[----:B------:R-:W-:Y:S02]  /*7dc0*/  IMAD.MOV R23, RZ, RZ, -R23 ;  /* 0x000000ffff177224 */ /* 0x000fe400078e0a17 */
[----:B------:R-:W-:Y:S02]  /*7dd0*/  IMAD.MOV R5, RZ, RZ, -R4 ;  /* 0x000000ffff057224 */ /* 0x000fe400078e0a04 */
[----:B------:R-:W-:Y:S01]  /*7de0*/  IMAD R6, R30, R4, R17 ;  /* 0x000000041e067224 */ /* 0x000fe200078e0211 */
[----:B------:R-:W-:Y:S01]  /*7df0*/  LOP3.LUT R17, R20, R19, RZ, 0xc0, !PT ;  /* 0x0000001314117212 */ /* 0x000fe200078ec0ff */
[----:B-1----:R-:W-:Y:S02]  /*7e00*/  @P2 IMAD R27, R25, R23, R28 ;  /* 0x00000017191b2224 */ /* 0x002fe400078e021c */
[----:B---3--:R-:W-:-:S02]  /*7e10*/  IMAD R4, R5, R34, R24 ;  /* 0x0000002205047224 */ /* 0x008fc400078e0218 */
[----:B------:R-:W-:Y:S02]  /*7e20*/  IMAD R6, R6, R35, R27 ;  /* 0x0000002306067224 */ /* 0x000fe400078e021b */
[----:B------:R-:W-:Y:S02]  /*7e30*/  IMAD R17, R4, R26, R17 ;  /* 0x0000001a04117224 */ /* 0x000fe400078e0211 */
[----:B------:R-:W-:Y:S02]  /*7e40*/  IMAD.MOV.U32 R16, RZ, RZ, 0x1 ;  /* 0x00000001ff107424 */ /* 0x000fe400078e00ff */
[----:B------:R-:W-:Y:S01]  /*7e50*/  IMAD.MOV.U32 R4, RZ, RZ, R22 ;  /* 0x000000ffff047224 */ /* 0x000fe200078e0016 */
[----:B------:R-:W-:Y:S02]  /*7e60*/  SEL R5, R17, R6, !P2 ;  /* 0x0000000611057207 */ /* 0x000fe40005000000 */
[----:B------:R-:W-:-:S07]  /*7e70*/  SEL R6, R6, R17, !P2 ;  /* 0x0000001106067207 */ /* 0x000fce0005000000 */
.L_x_166:
[----:B------:R-:W-:Y:S02]  /*7e80*/  LOP3.LUT P0, RZ, R16, 0xff, RZ, 0xc0, !PT ;  /* 0x000000ff10ff7812 */ /* 0x000fe4000780c0ff */
[----:B------:R-:W-:-:S11]  /*7e90*/  LOP3.LUT R148, R148, 0x1, RZ, 0x3c, !PT ;  /* 0x0000000194947812 */ /* 0x000fd600078e3cff */
[----:B------:R-:W-:Y:S05]  /*7ea0*/  @P0 BRA `(.L_x_169) ;  /* 0xffffff9400540947 */ /* 0x000fea000383ffff */
[----:B------:R-:W-:Y:S05]  /*7eb0*/  EXIT ;  /* 0x000000000000794d */ /* 0x000fea0003800000 */
.L_x_13:
[----:B------:R-:W-:-:S08]  /*7ec0*/  ISETP.NE.AND P0, PT, R20, RZ, PT ;  /* 0x000000ff1400720c */ /* 0x000fd00003f05270 */
[----:B-----5:R-:W0:-:S00]  /*7ed0*/  USETMAXREG.DEALLOC.CTAPOOL 0x28 ;  /* 0x00000028000079c8 */ /* 0x020e0000080e0500 */
[----:B------:R-:W-:Y:S05]  /*7ee0*/  @P0 EXIT ;  /* 0x000000000000094d */ /* 0x000fea0003800000 */
[----:B0-----:R-:W-:Y:S01]  /*7ef0*/  LOP3.LUT P0, RZ, R16, 0xff, RZ, 0xc0, !PT ;  /* 0x000000ff10ff7812 */ /* 0x001fe2000780c0ff */
[----:B------:R-:W-:Y:S02]  /*7f00*/  IMAD.MOV.U32 R12, RZ, RZ, 0x1 ;  /* 0x00000001ff0c7424 */ /* 0x000fe400078e00ff */
[----:B------:R-:W-:-:S10]  /*7f10*/  IMAD.MOV.U32 R15, RZ, RZ, RZ ;  /* 0x000000ffff0f7224 */ /* 0x000fd400078e00ff */
[----:B------:R-:W-:Y:S05]  /*7f20*/  @!P0 BRA `(.L_x_170) ;  /* 0x0000000c00088947 */ /* 0x000fea0003800000 */
[----:B------:R-:W-:Y:S01]  /*7f30*/  LOP3.LUT P0, RZ, R13, 0x1f, RZ, 0xc0, !PT ;  /* 0x0000001f0dff7812 */ /* 0x000fe2000780c0ff */
[----:B------:R-:W-:Y:S01]  /*7f40*/  ULDC UR5, c[0x0][0x658] ;  /* 0x0001960000057ab9 */ /* 0x000fe20000000800 */
[----:B------:R-:W-:Y:S01]  /*7f50*/  UMOV UR6, 0xffffffff ;  /* 0xffffffff00067882 */ /* 0x000fe20000000000 */
[----:B------:R-:W-:Y:S01]  /*7f60*/  BSSY B0, `(.L_x_170) ;  /* 0x00000be000007945 */ /* 0x000fe20003800000 */
[----:B------:R-:W-:Y:S01]  /*7f70*/  USHF.L.U32 UR6, UR6, UR5, URZ ;  /* 0x0000000506067299 */ /* 0x000fe2000800063f */
[C---:B------:R-:W-:Y:S01]  /*7f80*/  ISETP.NE.AND P3, PT, R11.reuse, RZ, PT ;  /* 0x000000ff0b00720c */ /* 0x040fe20003f65270 */
[----:B------:R-:W-:Y:S01]  /*7f90*/  IMAD.MOV.U32 R14, RZ, RZ, 0x1 ;  /* 0x00000001ff0e7424 */ /* 0x000fe200078e00ff */
[----:B------:R-:W-:Y:S01]  /*7fa0*/  ISETP.NE.OR P0, PT, R11, RZ, !P0 ;  /* 0x000000ff0b00720c */ /* 0x000fe20004705670 */
[----:B------:R-:W-:Y:S01]  /*7fb0*/  IMAD.MOV.U32 R12, RZ, RZ, 0x1 ;  /* 0x00000001ff0c7424 */ /* 0x000fe200078e00ff */
[----:B------:R-:W-:Y:S01]  /*7fc0*/  LOP3.LUT R13, R7, 0x2, RZ, 0xfc, !PT ;  /* 0x00000002070d7812 */ /* 0x000fe200078efcff */
[----:B------:R-:W-:Y:S01]  /*7fd0*/  IMAD.MOV.U32 R15, RZ, RZ, RZ ;  /* 0x000000ffff0f7224 */ /* 0x000fe200078e00ff */
[----:B------:R-:W-:Y:S01]  /*7fe0*/  ULDC UR4, c[0x0][0x600] ;  /* 0x0001800000047ab9 */ /* 0x000fe20000000800 */
[----:B------:R-:W-:Y:S01]  /*7ff0*/  UMOV UR7, 0x1 ;  /* 0x0000000100077882 */ /* 0x000fe20000000000 */
[----:B------:R-:W-:-:S02]  /*8000*/  UIADD3 UR22, UR13, 0x1, URZ ;  /* 0x000000010d167890 */ /* 0x000fc4000fffe03f */
[----:B------:R-:W-:Y:S02]  /*8010*/  UIADD3 UR16, UR4, -0x1, URZ ;  /* 0xffffffff04107890 */ /* 0x000fe4000fffe03f */
[----:B------:R-:W-:Y:S02]  /*8020*/  USHF.L.U32 UR18, UR7, UR5, URZ ;  /* 0x0000000507127299 */ /* 0x000fe4000800063f */
[----:B------:R-:W-:Y:S01]  /*8030*/  ULOP3.LUT UR17, URZ, UR6, URZ, 0x33, !UPT ;  /* 0x000000063f117292 */ /* 0x000fe2000f8e333f */
[----:B------:R-:W-:-:S11]  /*8040*/  ULDC.64 UR20, c[0x0][0x198] ;  /* 0x0000660000147ab9 */ /* 0x000fd60000000a00 */
.L_x_182:
[----:B------:R-:W-:-:S03]  /*8050*/  UMOV UR4, 0xffffffff ;  /* 0xffffffff00047882 */ /* 0x000fc60000000000 */
[----:B------:R-:W-:Y:S05]  /*8060*/  BRA.DIV UR4, `(.L_x_171) ;  /* 0x0000000e04fc7947 */ /* 0x000fea000b800000 */
[----:B------:R-:W-:-:S13]  /*8070*/  ELECT P1, URZ, PT ;  /* 0x00000000003f782f */ /* 0x000fda0003820000 */
.L_x_196:
[----:B------:R-:W0:Y:S01]  /*8080*/  LDC R10, c[0x0][0x28c] ;  /* 0x0000a300ff0a7b82 */ /* 0x000e220000000800 */
[----:B------:R-:W-:Y:S01]  /*8090*/  BSSY B1, `(.L_x_172) ;  /* 0x0000037000017945 */ /* 0x000fe20003800000 */
[----:B0-----:R-:W-:-:S13]  /*80a0*/  ISETP.LT.OR P1, PT, R10, 0x1, !P1 ;  /* 0x000000010a00780c */ /* 0x001fda0004f21670 */
[----:B------:R-:W-:Y:S05]  /*80b0*/  @P1 BRA `(.L_x_173) ;  /* 0x0000000000d01947 */ /* 0x000fea0003800000 */
[----:B------:R-:W-:Y:S02]  /*80c0*/  IMAD.SHL.U32 R16, R5, 0x80, RZ ;  /* 0x0000008005107824 */ /* 0x000fe400078e00ff */
[----:B------:R-:W-:Y:S02]  /*80d0*/  IMAD.SHL.U32 R17, R6, 0x40, RZ ;  /* 0x0000004006117824 */ /* 0x000fe400078e00ff */
[----:B------:R-:W-:Y:S02]  /*80e0*/  IMAD.MOV.U32 R18, RZ, RZ, RZ ;  /* 0x000000ffff127224 */ /* 0x000fe400078e00ff */
[----:B------:R-:W-:Y:S02]  /*80f0*/  IMAD.U32 R20, RZ, RZ, UR22 ;  /* 0x00000016ff147e24 */ /* 0x000fe4000f8e00ff */
[----:B------:R-:W-:Y:S02]  /*8100*/  IMAD.MOV.U32 R5, RZ, RZ, R12 ;  /* 0x000000ffff057224 */ /* 0x000fe400078e000c */
[----:B------:R-:W-:-:S07]  /*8110*/  IMAD.MOV.U32 R6, RZ, RZ, R15 ;  /* 0x000000ffff067224 */ /* 0x000fce00078e000f */
.L_x_177:
[----:B------:R-:W0:Y:S01]  /*8120*/  S2R R11, SR_CgaCtaId ;  /* 0x00000000000b7919 */ /* 0x000e220000008800 */
[----:B------:R-:W-:-:S04]  /*8130*/  MOV R10, 0x400 ;  /* 0x00000400000a7802 */ /* 0x000fc80000000f00 */
[----:B0-----:R-:W-:Y:S02]  /*8140*/  LEA R21, R11, R10, 0x18 ;  /* 0x0000000a0b157211 */ /* 0x001fe400078ec0ff */
[----:B------:R-:W-:Y:S01]  /*8150*/  SHF.L.U32 R10, R5, 0x1f, RZ ;  /* 0x0000001f050a7819 */ /* 0x000fe200000006ff */
[----:B------:R-:W0:Y:S02]  /*8160*/  @!P3 LDC R11, c[0x0][0x500] ;  /* 0x00014000ff0bbb82 */ /* 0x000e240000000800 */
[----:B------:R-:W-:-:S04]  /*8170*/  IMAD R19, R6, 0x8, R21 ;  /* 0x0000000806137824 */ /* 0x000fc800078e0215 */
[----:B------:R-:W1:Y:S02]  /*8180*/  SYNCS.PHASECHK.TRANS64.TRYWAIT P1, [R19+URZ+0x28], R10 ;  /* 0x0000280a130075a7 */ /* 0x000e64000802017f */
[----:B-1----:R-:W-:Y:S05]  /*8190*/  @!P1 BRA `(.L_x_174) ;  /* 0x0000000c00d09947 */ /* 0x002fea0003800000 */
.L_x_197:
[----:B-1----:R-:W-:Y:S01]  /*81a0*/  PRMT R10, R13, 0x9910, RZ ;  /* 0x000099100d0a7816 */ /* 0x002fe200000000ff */
[----:B0-----:R0:W-:Y:S03]  /*81b0*/  @!P3 SYNCS.ARRIVE.TRANS64 RZ, [R19+URZ], R11 ;  /* 0x0000000b13ffb9a7 */ /* 0x0011e6000800003f */
[----:B------:R-:W-:-:S13]  /*81c0*/  ISETP.NE.AND P1, PT, R10, 0x2, PT ;  /* 0x000000020a00780c */ /* 0x000fda0003f25270 */
[----:B0-----:R-:W-:Y:S05]  /*81d0*/  @P1 BRA `(.L_x_175) ;  /* 0x0000000000041947 */ /* 0x001fea0003800000 */
[----:B------:R-:W-:Y:S01]  /*81e0*/  BPT.TRAP 0x1 ;  /* 0x000000040000795c */ /* 0x000fe20000300000 */
.L_x_175:
[----:B------:R-:W-:Y:S05]  /*81f0*/  @P0 BRA `(.L_x_176) ;  /* 0x0000000000040947 */ /* 0x000fea0003800000 */
[----:B------:R-:W-:Y:S01]  /*8200*/  BPT.TRAP 0x1 ;  /* 0x000000040000795c */ /* 0x000fe20000300000 */
.L_x_176:
[C-C-:B------:R-:W-:Y:S01]  /*8210*/  IMAD R10, R6.reuse, 0x1000, R21.reuse ;  /* 0x00001000060a7824 */ /* 0x140fe200078e0215 */
[----:B------:R-:W-:Y:S01]  /*8220*/  R2UR UR9, R19 ;  /* 0x00000000130972ca */ /* 0x000fe200000e0000 */
[----:B------:R-:W-:Y:S01]  /*8230*/  IMAD R21, R6, 0x2000, R21 ;  /* 0x0000200006157824 */ /* 0x000fe200078e0215 */
[----:B------:R-:W-:Y:S01]  /*8240*/  UIADD3 UR4, UP0, UR20, 0xf0, URZ ;  /* 0x000000f014047890 */ /* 0x000fe2000ff1e03f */
[----:B------:R-:W-:Y:S01]  /*8250*/  VIADD R20, R20, 0xffffffff ;  /* 0xffffffff14147836 */ /* 0x000fe20000000000 */
[----:B------:R-:W-:Y:S01]  /*8260*/  R2UR UR5, R10 ;  /* 0x000000000a0572ca */ /* 0x000fe200000e0000 */
[----:B------:R-:W-:Y:S01]  /*8270*/  UIADD3 UR24, UP1, UR20, 0x1f0, URZ ;  /* 0x000001f014187890 */ /* 0x000fe2000ff3e03f */
[----:B------:R-:W-:Y:S01]  /*8280*/  R2UR UR8, R21 ;  /* 0x00000000150872ca */ /* 0x000fe200000e0000 */
[----:B------:R-:W-:Y:S01]  /*8290*/  VIADD R6, R6, 0x1 ;  /* 0x0000000106067836 */ /* 0x000fe20000000000 */
[----:B------:R-:W-:Y:S01]  /*82a0*/  R2UR UR11, R17 ;  /* 0x00000000110b72ca */ /* 0x000fe200000e0000 */
[----:B------:R-:W-:Y:S01]  /*82b0*/  UIADD3.X UR25, URZ, UR21, URZ, UP1, !UPT ;  /* 0x000000153f197290 */ /* 0x000fe20008ffe43f */
[----:B------:R-:W-:Y:S01]  /*82c0*/  R2UR UR10, R18 ;  /* 0x00000000120a72ca */ /* 0x000fe200000e0000 */
[----:B------:R-:W-:Y:S01]  /*82d0*/  UMOV UR6, 0x0 ;  /* 0x0000000000067882 */ /* 0x000fe20000000000 */
[----:B------:R-:W-:Y:S01]  /*82e0*/  R2UR UR12, R4 ;  /* 0x00000000040c72ca */ /* 0x000fe200000e0000 */
[----:B------:R-:W-:Y:S01]  /*82f0*/  UMOV UR7, 0x10000000 ;  /* 0x1000000000077882 */ /* 0x000fe20000000000 */
[----:B------:R-:W-:Y:S01]  /*8300*/  R2UR UR19, R16 ;  /* 0x00000000101372ca */ /* 0x000fe200000e0000 */
[----:B------:R-:W-:Y:S01]  /*8310*/  VIADD R18, R18, 0x40 ;  /* 0x0000004012127836 */ /* 0x000fe20000000000 */
[----:B------:R-:W-:Y:S01]  /*8320*/  ISETP.GT.AND P4, PT, R20, 0x1, PT ;  /* 0x000000011400780c */ /* 0x000fe20003f84270 */
[----:B------:R-:W-:Y:S01]  /*8330*/  UIADD3 UR14, UR5, 0x180, URZ ;  /* 0x00000180050e7890 */ /* 0x000fe2000fffe03f */
[----:B------:R-:W-:Y:S01]  /*8340*/  ISETP.NE.AND P1, PT, R6, 0x5, PT ;  /* 0x000000050600780c */ /* 0x000fe20003f25270 */
[----:B------:R-:W-:-:S02]  /*8350*/  UIADD3.X UR5, URZ, UR21, URZ, UP0, !UPT ;  /* 0x000000153f057290 */ /* 0x000fc400087fe43f */
[----:B------:R-:W-:Y:S01]  /*8360*/  UIADD3 UR15, UR8, 0x5180, URZ ;  /* 0x00005180080f7890 */ /* 0x000fe2000fffe03f */
[----:B------:R-:W-:Y:S02]  /*8370*/  SEL R10, RZ, 0x1, P1 ;  /* 0x00000001ff0a7807 */ /* 0x000fe40000800000 */
[----:B------:R-:W-:Y:S01]  /*8380*/  UMOV UR8, UR14 ;  /* 0x0000000e00087c82 */ /* 0x000fe20008000000 */
[----:B------:R-:W-:Y:S02]  /*8390*/  SEL R6, R6, RZ, P1 ;  /* 0x000000ff06067207 */ /* 0x000fe40000800000 */
[----:B------:R-:W-:Y:S01]  /*83a0*/  LOP3.LUT R5, R5, R10, RZ, 0x3c, !PT ;  /* 0x0000000a05057212 */ /* 0x000fe200078e3cff */
[----:B------:R0:W-:Y:S02]  /*83b0*/  UTMALDG.3D [UR8], [UR4], desc[UR6] ;  /* 0x00000608040075b4 */ /* 0x0001e40008011000 */
[----:B0-----:R-:W-:Y:S01]  /*83c0*/  UMOV UR8, UR15 ;  /* 0x0000000f00087c82 */ /* 0x001fe20008000000 */
[----:B------:R-:W-:-:S02]  /*83d0*/  UMOV UR11, UR19 ;  /* 0x00000013000b7c82 */ /* 0x000fc40008000000 */
[----:B------:R0:W-:Y:S02]  /*83e0*/  UTMALDG.3D [UR8], [UR24], desc[UR6] ;  /* 0x00000608180075b4 */ /* 0x0001e40008011000 */
[----:B0-----:R-:W-:Y:S05]  /*83f0*/  @P4 BRA `(.L_x_177) ;  /* 0xfffffffc00484947 */ /* 0x001fea000383ffff */
.L_x_173:
[----:B------:R-:W-:Y:S05]  /*8400*/  BSYNC B1 ;  /* 0x0000000000017941 */ /* 0x000fea0003800000 */
.L_x_172:
[----:B------:R-:W-:Y:S01]  /*8410*/  LOP3.LUT P5, RZ, R14, 0xff, RZ, 0xc0, !PT ;  /* 0x000000ff0eff7812 */ /* 0x000fe200078ac0ff */
[----:B------:R-:W-:Y:S01]  /*8420*/  VIADD R6, R15, UR13 ;  /* 0x0000000d0f067c36 */ /* 0x000fe20008000000 */
[----:B------:R-:W-:Y:S01]  /*8430*/  ULDC.64 UR4, c[0x0][0x650] ;  /* 0x0001940000047ab9 */ /* 0x000fe20000000a00 */
[----:B------:R-:W-:Y:S01]  /*8440*/  IMAD.U32 R11, RZ, RZ, UR13 ;  /* 0x0000000dff0b7e24 */ /* 0x000fe2000f8e00ff */
[----:B------:R-:W-:Y:S01]  /*8450*/  UISETP.GE.U32.AND UP0, UPT, UR13, 0x5, UPT ;  /* 0x000000050d00788c */ /* 0x000fe2000bf06070 */
[----:B------:R-:W-:Y:S01]  /*8460*/  BSSY B1, `(.L_x_178) ;  /* 0x000006b000017945 */ /* 0x000fe20003800000 */
[----:B------:R-:W-:Y:S02]  /*8470*/  ISETP.GT.U32.AND P1, PT, R6, 0x4, PT ;  /* 0x000000040600780c */ /* 0x000fe40003f24070 */
[----:B------:R-:W-:Y:S02]  /*8480*/  PRMT R14, RZ, 0x7610, R14 ;  /* 0x00007610ff0e7816 */ /* 0x000fe4000000000e */
[----:B------:R-:W-:-:S02]  /*8490*/  ISETP.LT.U32.AND P1, PT, R11, 0x5, P1 ;  /* 0x000000050b00780c */ /* 0x000fc40000f21070 */
[----:B------:R-:W-:Y:S01]  /*84a0*/  PLOP3.LUT P4, PT, PT, PT, UP0, 0x80, 0x0 ;  /* 0x000000000000781c */ /* 0x000fe20003f8f008 */
[----:B------:R-:W0:Y:S01]  /*84b0*/  @P5 S2R R5, SR_CgaCtaId ;  /* 0x0000000000055919 */ /* 0x000e220000008800 */
[----:B------:R-:W-:-:S04]  /*84c0*/  @P5 MOV R4, 0x400 ;  /* 0x0000040000045802 */ /* 0x000fc80000000f00 */
[----:B0-----:R-:W-:Y:S01]  /*84d0*/  @P5 LEA R10, R5, R4, 0x18 ;  /* 0x00000004050a5211 */ /* 0x001fe200078ec0ff */
[----:B------:R-:W-:-:S03]  /*84e0*/  IMAD.WIDE.U32 R4, R6, -0x33333333, RZ ;  /* 0xcccccccd06047825 */ /* 0x000fc600078e00ff */
[----:B------:R0:W-:Y:S01]  /*84f0*/  @P5 SYNCS.ARRIVE.TRANS64.A1T0 RZ, [R10+URZ+0x88], RZ ;  /* 0x000088ff0aff59a7 */ /* 0x0001e2000810003f */
[----:B------:R-:W-:Y:S01]  /*8500*/  IADD3 R2, P5, R2, R8, RZ ;  /* 0x0000000802027210 */ /* 0x000fe20007fbe0ff */
[----:B------:R-:W-:Y:S01]  /*8510*/  IMAD.MOV.U32 R4, RZ, RZ, -0x1 ;  /* 0xffffffffff047424 */ /* 0x000fe200078e00ff */
[----:B------:R-:W-:Y:S02]  /*8520*/  SHF.R.U32.HI R11, RZ, 0x2, R5 ;  /* 0x00000002ff0b7819 */ /* 0x000fe40000011605 */
[----:B------:R-:W-:Y:S01]  /*8530*/  SEL R5, RZ, 0x1, !P1 ;  /* 0x00000001ff057807 */ /* 0x000fe20004800000 */
[----:B------:R-:W-:Y:S01]  /*8540*/  IMAD.X R3, R3, 0x1, R0, P5 ;  /* 0x0000000103037824 */ /* 0x000fe200028e0600 */
[----:B------:R-:W-:Y:S01]  /*8550*/  ISETP.GE.U32.AND P1, PT, R2, UR4, PT ;  /* 0x0000000402007c0c */ /* 0x000fe2000bf26070 */
[----:B------:R-:W-:Y:S01]  /*8560*/  IMAD R15, R11, -0x5, R6 ;  /* 0xfffffffb0b0f7824 */ /* 0x000fe200078e0206 */
[----:B------:R-:W-:Y:S01]  /*8570*/  LOP3.LUT R12, R12, R5, RZ, 0x3c, !PT ;  /* 0x000000050c0c7212 */ /* 0x000fe200078e3cff */
[----:B------:R-:W-:Y:S01]  /*8580*/  IMAD.MOV.U32 R6, RZ, RZ, -0x1 ;  /* 0xffffffffff067424 */ /* 0x000fe200078e00ff */
[----:B------:R-:W-:Y:S01]  /*8590*/  ISETP.GE.U32.AND.EX P1, PT, R3, UR5, PT, P1 ;  /* 0x0000000503007c0c */ /* 0x000fe2000bf26110 */
[----:B------:R-:W-:Y:S01]  /*85a0*/  IMAD.MOV.U32 R5, RZ, RZ, -0x1 ;  /* 0xffffffffff057424 */ /* 0x000fe200078e00ff */
[----:B------:R-:W-:-:S02]  /*85b0*/  @P4 LOP3.LUT R12, R12, 0x1, R11, 0x78, !PT ;  /* 0x000000010c0c4812 */ /* 0x000fc400078e780b */
[----:B0-----:R-:W-:-:S09]  /*85c0*/  PRMT R10, RZ, 0x7610, R10 ;  /* 0x00007610ff0a7816 */ /* 0x001fd2000000000a */
[----:B------:R-:W-:Y:S05]  /*85d0*/  @P1 BRA `(.L_x_179) ;  /* 0x00000004004c1947 */ /* 0x000fea0003800000 */
[----:B------:R-:W0:Y:S01]  /*85e0*/  S2R R17, SR_CTAID.X ;  /* 0x0000000000117919 */ /* 0x000e220000002500 */
[----:B------:R-:W-:Y:S01]  /*85f0*/  ULDC.64 UR4, c[0x0][0x628] ;  /* 0x00018a0000047ab9 */ /* 0x000fe20000000a00 */
[----:B------:R-:W1:Y:S01]  /*8600*/  LDC R18, c[0x0][0x144] ;  /* 0x00005100ff127b82 */ /* 0x000e620000000800 */
[----:B------:R-:W-:Y:S01]  /*8610*/  ISETP.NE.U32.AND P1, PT, RZ, UR4, PT ;  /* 0x00000004ff007c0c */ /* 0x000fe2000bf25070 */
[----:B------:R-:W2:Y:S01]  /*8620*/  S2R R6, SR_CTAID.Y ;  /* 0x0000000000067919 */ /* 0x000ea20000002600 */
[----:B------:R-:W-:Y:S01]  /*8630*/  ULDC UR6, c[0x0][0x150] ;  /* 0x0000540000067ab9 */ /* 0x000fe20000000800 */
[----:B------:R-:W-:Y:S01]  /*8640*/  ULDC UR7, c[0x0][0x630] ;  /* 0x00018c0000077ab9 */ /* 0x000fe20000000800 */
[----:B------:R-:W-:Y:S01]  /*8650*/  ISETP.NE.AND.EX P1, PT, RZ, UR5, PT, P1 ;  /* 0x00000005ff007c0c */ /* 0x000fe2000bf25310 */
[----:B------:R-:W-:Y:S01]  /*8660*/  IMAD.MOV.U32 R4, RZ, RZ, R2 ;  /* 0x000000ffff047224 */ /* 0x000fe200078e0002 */
[----:B0-----:R-:W-:-:S05]  /*8670*/  I2FP.F32.U32 R5, R17 ;  /* 0x0000001100057245 */ /* 0x001fca0000201000 */
[----:B------:R-:W-:Y:S01]  /*8680*/  FMUL R20, R5, UR6 ;  /* 0x0000000605147c20 */ /* 0x000fe20008400000 */
[----:B------:R-:W-:-:S05]  /*8690*/  IMAD.MOV.U32 R5, RZ, RZ, R3 ;  /* 0x000000ffff057224 */ /* 0x000fca00078e0003 */
[----:B--2---:R-:W-:Y:S05]  /*86a0*/  @!P1 BRA `(.L_x_180) ;  /* 0x0000000000289947 */ /* 0x004fea0003800000 */
[----:B------:R-:W-:Y:S02]  /*86b0*/  ULDC UR6, c[0x0][0x634] ;  /* 0x00018d0000067ab9 */ /* 0x000fe40000000800 */
[----:B------:R-:W-:-:S05]  /*86c0*/  IADD3 R5, P1, R2, UR6, RZ ;  /* 0x0000000602057c10 */ /* 0x000fca000ff3e0ff */
[----:B------:R-:W-:-:S04]  /*86d0*/  IMAD.X R19, RZ, RZ, R3, P1 ;  /* 0x000000ffff137224 */ /* 0x000fc800008e0603 */
[----:B------:R-:W-:-:S04]  /*86e0*/  IMAD.WIDE.U32 R10, R19, UR4, RZ ;  /* 0x00000004130a7c25 */ /* 0x000fc8000f8e00ff */
[----:B------:R-:W-:-:S04]  /*86f0*/  IMAD.WIDE.U32 R10, P1, R5, UR5, R10 ;  /* 0x00000005050a7c25 */ /* 0x000fc8000f82000a */
[----:B------:R-:W-:-:S04]  /*8700*/  IMAD.WIDE.U32 R4, R5, UR4, RZ ;  /* 0x0000000405047c25 */ /* 0x000fc8000f8e00ff */
[----:B------:R-:W-:Y:S01]  /*8710*/  IMAD.MOV.U32 R4, RZ, RZ, R11 ;  /* 0x000000ffff047224 */ /* 0x000fe200078e000b */
[----:B------:R-:W-:Y:S01]  /*8720*/  IADD3 RZ, P4, R5, R10, RZ ;  /* 0x0000000a05ff7210 */ /* 0x000fe20007f9e0ff */
[----:B------:R-:W-:-:S04]  /*8730*/  IMAD.X R5, RZ, RZ, RZ, P1 ;  /* 0x000000ffff057224 */ /* 0x000fc800008e06ff */
[----:B------:R-:W-:-:S08]  /*8740*/  IMAD.WIDE.U32.X R4, R19, UR5, R4, P4 ;  /* 0x0000000513047c25 */ /* 0x000fd0000a0e0404 */
.L_x_180:
[--C-:B------:R-:W-:Y:S01]  /*8750*/  SHF.R.U64 R16, R4, UR7, R5.reuse ;  /* 0x0000000704107c19 */ /* 0x100fe20008001205 */
[----:B------:R-:W0:Y:S01]  /*8760*/  F2I.U32.TRUNC.NTZ R20, R20 ;  /* 0x0000001400147305 */ /* 0x000e22000020f000 */
[----:B------:R-:W-:Y:S01]  /*8770*/  SHF.R.U32.HI R4, RZ, UR7, R5 ;  /* 0x00000007ff047c19 */ /* 0x000fe20008011605 */
[----:B------:R-:W-:Y:S01]  /*8780*/  ULDC.64 UR4, c[0x0][0x620] ;  /* 0x0001880000047ab9 */ /* 0x000fe20000000a00 */
[----:B------:R-:W-:Y:S01]  /*8790*/  IADD3 R11, P1, RZ, -R16, RZ ;  /* 0x80000010ff0b7210 */ /* 0x000fe20007f3e0ff */
[----:B------:R-:W-:Y:S01]  /*87a0*/  ULDC.64 UR6, c[0x0][0x640] ;  /* 0x0001900000067ab9 */ /* 0x000fe20000000a00 */
[----:B------:R-:W2:Y:S03]  /*87b0*/  LDC R21, c[0x0][0x148] ;  /* 0x00005200ff157b82 */ /* 0x000ea60000000800 */
[----:B------:R-:W-:Y:S01]  /*87c0*/  IMAD.X R4, RZ, RZ, ~R4, P1 ;  /* 0x000000ffff047224 */ /* 0x000fe200008e0e04 */
[----:B------:R-:W-:-:S03]  /*87d0*/  ISETP.NE.U32.AND P1, PT, RZ, UR6, PT ;  /* 0x00000006ff007c0c */ /* 0x000fc6000bf25070 */
[----:B------:R-:W-:Y:S01]  /*87e0*/  IMAD R10, R4, UR4, RZ ;  /* 0x00000004040a7c24 */ /* 0x000fe2000f8e02ff */
[----:B------:R-:W-:Y:S01]  /*87f0*/  ISETP.NE.AND.EX P1, PT, RZ, UR7, PT, P1 ;  /* 0x00000007ff007c0c */ /* 0x000fe2000bf25310 */
[----:B------:R-:W-:Y:S01]  /*8800*/  IMAD.WIDE.U32 R4, R11, UR4, R2 ;  /* 0x000000040b047c25 */ /* 0x000fe2000f8e0002 */
[----:B------:R-:W-:-:S03]  /*8810*/  ULDC UR4, c[0x0][0x618] ;  /* 0x0001860000047ab9 */ /* 0x000fc60000000800 */
[----:B------:R-:W-:Y:S01]  /*8820*/  IMAD R11, R11, UR5, R10 ;  /* 0x000000050b0b7c24 */ /* 0x000fe2000f8e020a */
[----:B------:R-:W-:Y:S01]  /*8830*/  ULDC UR5, c[0x0][0x154] ;  /* 0x0000550000057ab9 */ /* 0x000fe20000000800 */
[----:B0-----:R-:W-:Y:S02]  /*8840*/  IMAD.MOV R10, RZ, RZ, -R20 ;  /* 0x000000ffff0a7224 */ /* 0x001fe400078e0a14 */
[----:B------:R-:W-:Y:S02]  /*8850*/  IMAD.IADD R5, R5, 0x1, R11 ;  /* 0x0000000105057824 */ /* 0x000fe400078e020b */
[----:B-1----:R-:W-:Y:S01]  /*8860*/  IMAD R17, R18, R10, R17 ;  /* 0x0000000a12117224 */ /* 0x002fe200078e0211 */
[----:B------:R-:W-:Y:S02]  /*8870*/  I2FP.F32.U32 R10, R6 ;  /* 0x00000006000a7245 */ /* 0x000fe40000201000 */
[--C-:B------:R-:W-:Y:S02]  /*8880*/  SHF.R.U64 R18, R4, UR4, R5.reuse ;  /* 0x0000000404127c19 */ /* 0x100fe40008001205 */
[----:B------:R-:W-:Y:S01]  /*8890*/  SHF.R.U32.HI R5, RZ, UR4, R5 ;  /* 0x00000004ff057c19 */ /* 0x000fe20008011605 */
[----:B------:R-:W-:Y:S01]  /*88a0*/  FMUL R10, R10, UR5 ;  /* 0x000000050a0a7c20 */ /* 0x000fe20008400000 */
[----:B------:R-:W-:-:S02]  /*88b0*/  ULDC UR4, c[0x0][0x608] ;  /* 0x0001820000047ab9 */ /* 0x000fc40000000800 */
[--C-:B------:R-:W-:Y:S01]  /*88c0*/  SHF.R.U64 R20, R18, UR4, R5.reuse ;  /* 0x0000000412147c19 */ /* 0x100fe20008001205 */
[----:B------:R0:W1:Y:S01]  /*88d0*/  F2I.U32.TRUNC.NTZ R22, R10 ;  /* 0x0000000a00167305 */ /* 0x000062000020f000 */
[----:B------:R-:W-:Y:S01]  /*88e0*/  SHF.R.U32.HI R5, RZ, UR4, R5 ;  /* 0x00000004ff057c19 */ /* 0x000fe20008011605 */
[----:B------:R-:W-:-:S03]  /*88f0*/  ULDC UR4, c[0x0][0x658] ;  /* 0x0001960000047ab9 */ /* 0x000fc60000000800 */
[--C-:B------:R-:W-:Y:S02]  /*8900*/  SHF.R.U64 R19, R20, UR4, R5.reuse ;  /* 0x0000000414137c19 */ /* 0x100fe40008001205 */
[----:B------:R-:W-:-:S03]  /*8910*/  SHF.R.U32.HI R23, RZ, UR4, R5 ;  /* 0x00000004ff177c19 */ /* 0x000fc60008011605 */
[----:B------:R-:W-:Y:S02]  /*8920*/  IMAD.MOV.U32 R4, RZ, RZ, R19 ;  /* 0x000000ffff047224 */ /* 0x000fe400078e0013 */
[----:B------:R-:W-:Y:S01]  /*8930*/  IMAD.MOV.U32 R5, RZ, RZ, R23 ;  /* 0x000000ffff057224 */ /* 0x000fe200078e0017 */
[----:B0-----:R-:W-:Y:S06]  /*8940*/  @!P1 BRA `(.L_x_181) ;  /* 0x0000000000289947 */ /* 0x001fec0003800000 */
        /* <DEDUP_REMOVED lines=10> */
.L_x_181:
[----:B------:R-:W-:Y:S01]  /*89f0*/  ULDC UR4, c[0x0][0x648] ;  /* 0x0001920000047ab9 */ /* 0x000fe20000000800 */
[----:B-1----:R-:W-:Y:S01]  /*8a00*/  IMAD.MOV R22, RZ, RZ, -R22 ;  /* 0x000000ffff167224 */ /* 0x002fe200078e0a16 */
[----:B------:R-:W-:Y:S01]  /*8a10*/  SHF.R.U64 R5, R4, UR4, R5 ;  /* 0x0000000404057c19 */ /* 0x000fe20008001205 */
[----:B------:R-:W-:Y:S01]  /*8a20*/  ULDC UR4, c[0x0][0x638] ;  /* 0x00018e0000047ab9 */ /* 0x000fe20000000800 */
[----:B------:R-:W-:Y:S01]  /*8a30*/  LOP3.LUT R4, R20, UR17, RZ, 0xc0, !PT ;  /* 0x0000001114047c12 */ /* 0x000fe2000f8ec0ff */
[----:B--2---:R-:W-:Y:S01]  /*8a40*/  @P2 IMAD R17, R21, R22, R6 ;  /* 0x0000001615112224 */ /* 0x004fe200078e0206 */
[----:B------:R-:W-:Y:S01]  /*8a50*/  LOP3.LUT R18, R18, UR16, RZ, 0xc0, !PT ;  /* 0x0000001012127c12 */ /* 0x000fe2000f8ec0ff */
[----:B------:R-:W-:Y:S01]  /*8a60*/  IMAD.MOV R6, RZ, RZ, -R5 ;  /* 0x000000ffff067224 */ /* 0x000fe200078e0a05 */
[----:B------:R-:W-:Y:S01]  /*8a70*/  ULDC UR5, c[0x0][0x610] ;  /* 0x0001840000057ab9 */ /* 0x000fe20000000800 */
[----:B------:R-:W-:Y:S02]  /*8a80*/  IMAD R4, R5, UR18, R4 ;  /* 0x0000001205047c24 */ /* 0x000fe4000f8e0204 */
[----:B------:R-:W-:Y:S01]  /*8a90*/  IMAD R19, R6, UR4, R19 ;  /* 0x0000000406137c24 */ /* 0x000fe2000f8e0213 */
[----:B------:R-:W-:Y:S01]  /*8aa0*/  ULDC UR4, c[0x0][0x600] ;  /* 0x0001800000047ab9 */ /* 0x000fe20000000800 */
[----:B------:R-:W-:-:S02]  /*8ab0*/  IMAD R17, R4, UR5, R17 ;  /* 0x0000000504117c24 */ /* 0x000fc4000f8e0211 */
[----:B------:R-:W-:Y:S02]  /*8ac0*/  IMAD R6, R19, UR4, R18 ;  /* 0x0000000413067c24 */ /* 0x000fe4000f8e0212 */
[----:B------:R-:W-:Y:S02]  /*8ad0*/  IMAD.MOV.U32 R10, RZ, RZ, 0x1 ;  /* 0x00000001ff0a7424 */ /* 0x000fe400078e00ff */
[----:B------:R-:W-:Y:S01]  /*8ae0*/  IMAD.MOV.U32 R4, RZ, RZ, R16 ;  /* 0x000000ffff047224 */ /* 0x000fe200078e0010 */
[----:B------:R-:W-:Y:S02]  /*8af0*/  SEL R5, R6, R17, !P2 ;  /* 0x0000001106057207 */ /* 0x000fe40005000000 */
[----:B------:R-:W-:-:S07]  /*8b00*/  SEL R6, R17, R6, !P2 ;  /* 0x0000000611067207 */ /* 0x000fce0005000000 */
.L_x_179:
[----:B------:R-:W-:Y:S05]  /*8b10*/  BSYNC B1 ;  /* 0x0000000000017941 */ /* 0x000fea0003800000 */
.L_x_178:
[----:B------:R-:W-:-:S13]  /*8b20*/  LOP3.LUT P1, RZ, R10, 0xff, RZ, 0xc0, !PT ;  /* 0x000000ff0aff7812 */ /* 0x000fda000782c0ff */
[----:B------:R-:W-:Y:S05]  /*8b30*/  @P1 BRA `(.L_x_182) ;  /* 0xfffffff400441947 */ /* 0x000fea000383ffff */
[----:B------:R-:W-:Y:S05]  /*8b40*/  BSYNC B0 ;  /* 0x0000000000007941 */ /* 0x000fea0003800000 */
.L_x_170:
[----:B------:R-:W-:-:S03]  /*8b50*/  UMOV UR4, 0xffffffff ;  /* 0xffffffff00047882 */ /* 0x000fc60000000000 */
[----:B------:R-:W-:Y:S05]  /*8b60*/  BRA.DIV UR4, `(.L_x_183) ;  /* 0x0000000604707947 */ /* 0x000fea000b800000 */
[----:B------:R-:W-:-:S13]  /*8b70*/  ELECT P0, URZ, PT ;  /* 0x00000000003f782f */ /* 0x000fda0003800000 */
.L_x_200:
[----:B------:R-:W-:Y:S04]  /*8b80*/  BSSY B0, `(.L_x_184) ;  /* 0x0000034000007945 */ /* 0x000fe80003800000 */
[----:B------:R-:W-:Y:S05]  /*8b90*/  @!P0 BRA `(.L_x_185) ;  /* 0x0000000000c88947 */ /* 0x000fea0003800000 */
[----:B------:R-:W-:-:S04]  /*8ba0*/  LOP3.LUT R7, R7, 0x2, RZ, 0xfc, !PT ;  /* 0x0000000207077812 */ /* 0x000fc800078efcff */
[----:B------:R-:W-:-:S13]  /*8bb0*/  ISETP.NE.AND P0, PT, R7, 0x3, PT ;  /* 0x000000030700780c */ /* 0x000fda0003f05270 */
[----:B------:R-:W-:Y:S05]  /*8bc0*/  @!P0 BRA `(.L_x_186) ;  /* 0x0000000000048947 */ /* 0x000fea0003800000 */
[----:B------:R-:W-:Y:S01]  /*8bd0*/  BPT.TRAP 0x1 ;  /* 0x000000040000795c */ /* 0x000fe20000300000 */
.L_x_186:
[----:B------:R-:W0:Y:S01]  /*8be0*/  S2R R3, SR_CgaCtaId ;  /* 0x0000000000037919 */ /* 0x000e220000008800 */
[----:B------:R-:W-:Y:S02]  /*8bf0*/  MOV R0, 0x400 ;  /* 0x0000040000007802 */ /* 0x000fe40000000f00 */
[----:B------:R-:W-:Y:S02]  /*8c00*/  SHF.L.U32 R2, R12, 0x1f, RZ ;  /* 0x0000001f0c027819 */ /* 0x000fe400000006ff */
[----:B0-----:R-:W-:-:S05]  /*8c10*/  LEA R0, R3, R0, 0x18 ;  /* 0x0000000003007211 */ /* 0x001fca00078ec0ff */
[----:B------:R-:W-:-:S04]  /*8c20*/  VIADD R0, R0, 0x28 ;  /* 0x0000002800007836 */ /* 0x000fc80000000000 */
[C---:B------:R-:W-:Y:S02]  /*8c30*/  IMAD R5, R15.reuse, 0x8, R0 ;  /* 0x000000080f057824 */ /* 0x040fe400078e0200 */
[----:B------:R-:W-:Y:S02]  /*8c40*/  VIADD R15, R15, 0x1 ;  /* 0x000000010f0f7836 */ /* 0x000fe40000000000 */
[----:B------:R-:W0:Y:S03]  /*8c50*/  SYNCS.PHASECHK.TRANS64.TRYWAIT P0, [R5+URZ], R2 ;  /* 0x00000002050075a7 */ /* 0x000e26000800017f */
[----:B------:R-:W-:-:S04]  /*8c60*/  ISETP.NE.AND P1, PT, R15, 0x5, PT ;  /* 0x000000050f00780c */ /* 0x000fc80003f25270 */
[----:B------:R-:W-:Y:S02]  /*8c70*/  SEL R3, RZ, 0x1, P1 ;  /* 0x00000001ff037807 */ /* 0x000fe40000800000 */
[----:B------:R-:W-:Y:S02]  /*8c80*/  SEL R15, R15, RZ, P1 ;  /* 0x000000ff0f0f7207 */ /* 0x000fe40000800000 */
[----:B------:R-:W-:-:S03]  /*8c90*/  LOP3.LUT R12, R12, R3, RZ, 0x3c, !PT ;  /* 0x000000030c0c7212 */ /* 0x000fc600078e3cff */
[----:B------:R-:W-:Y:S01]  /*8ca0*/  IMAD R7, R15, 0x8, R0 ;  /* 0x000000080f077824 */ /* 0x000fe200078e0200 */
[----:B------:R-:W-:Y:S01]  /*8cb0*/  SHF.L.U32 R4, R12, 0x1f, RZ ;  /* 0x0000001f0c047819 */ /* 0x000fe200000006ff */
[----:B0-----:R-:W-:Y:S06]  /*8cc0*/  @!P0 BRA `(.L_x_187) ;  /* 0x00000004003c8947 */ /* 0x001fec0003800000 */
.L_x_201:
[----:B------:R-:W1:Y:S01]  /*8cd0*/  SYNCS.PHASECHK.TRANS64.TRYWAIT P0, [R7+URZ], R4 ;  /* 0x00000004070075a7 */ /* 0x000e62000800017f */
[----:B0-----:R-:W-:-:S05]  /*8ce0*/  VIADD R2, R15, 0x1 ;  /* 0x000000010f027836 */ /* 0x001fca0000000000 */
[----:B------:R-:W-:-:S04]  /*8cf0*/  ISETP.NE.AND P1, PT, R2, 0x5, PT ;  /* 0x000000050200780c */ /* 0x000fc80003f25270 */
[----:B------:R-:W-:Y:S02]  /*8d00*/  SEL R3, RZ, 0x1, P1 ;  /* 0x00000001ff037807 */ /* 0x000fe40000800000 */
[----:B------:R-:W-:Y:S02]  /*8d10*/  SEL R9, R2, RZ, P1 ;  /* 0x000000ff02097207 */ /* 0x000fe40000800000 */
[----:B------:R-:W-:-:S03]  /*8d20*/  LOP3.LUT R12, R12, R3, RZ, 0x3c, !PT ;  /* 0x000000030c0c7212 */ /* 0x000fc600078e3cff */
[----:B------:R-:W-:Y:S01]  /*8d30*/  IMAD R8, R9, 0x8, R0 ;  /* 0x0000000809087824 */ /* 0x000fe200078e0200 */
[----:B------:R-:W-:Y:S01]  /*8d40*/  SHF.L.U32 R5, R12, 0x1f, RZ ;  /* 0x0000001f0c057819 */ /* 0x000fe200000006ff */
[----:B-1----:R-:W-:Y:S06]  /*8d50*/  @!P0 BRA `(.L_x_188) ;  /* 0x00000004002c8947 */ /* 0x002fec0003800000 */
.L_x_202:
[----:B------:R-:W1:Y:S01]  /*8d60*/  SYNCS.PHASECHK.TRANS64.TRYWAIT P0, [R8+URZ], R5 ;  /* 0x00000005080075a7 */ /* 0x000e62000800017f */
[----:B------:R-:W-:-:S05]  /*8d70*/  VIADD R2, R9, 0x1 ;  /* 0x0000000109027836 */ /* 0x000fca0000000000 */
[----:B------:R-:W-:-:S04]  /*8d80*/  ISETP.NE.AND P1, PT, R2, 0x5, PT ;  /* 0x000000050200780c */ /* 0x000fc80003f25270 */
[----:B------:R-:W-:Y:S02]  /*8d90*/  SEL R3, RZ, 0x1, P1 ;  /* 0x00000001ff037807 */ /* 0x000fe40000800000 */
[----:B0-----:R-:W-:Y:S02]  /*8da0*/  SEL R7, R2, RZ, P1 ;  /* 0x000000ff02077207 */ /* 0x001fe40000800000 */
[----:B------:R-:W-:-:S03]  /*8db0*/  LOP3.LUT R9, R12, R3, RZ, 0x3c, !PT ;  /* 0x000000030c097212 */ /* 0x000fc600078e3cff */
[----:B------:R-:W-:Y:S01]  /*8dc0*/  IMAD R11, R7, 0x8, R0 ;  /* 0x00000008070b7824 */ /* 0x000fe200078e0200 */
[----:B------:R-:W-:Y:S01]  /*8dd0*/  SHF.L.U32 R6, R9, 0x1f, RZ ;  /* 0x0000001f09067819 */ /* 0x000fe200000006ff */
[----:B-1----:R-:W-:Y:S06]  /*8de0*/  @!P0 BRA `(.L_x_189) ;  /* 0x00000004001c8947 */ /* 0x002fec0003800000 */
.L_x_203:
[----:B------:R-:W1:Y:S01]  /*8df0*/  SYNCS.PHASECHK.TRANS64.TRYWAIT P0, [R11+URZ], R6 ;  /* 0x000000060b0075a7 */ /* 0x000e62000800017f */
[----:B------:R-:W-:-:S05]  /*8e00*/  VIADD R2, R7, 0x1 ;  /* 0x0000000107027836 */ /* 0x000fca0000000000 */
[----:B------:R-:W-:-:S04]  /*8e10*/  ISETP.NE.AND P1, PT, R2, 0x5, PT ;  /* 0x000000050200780c */ /* 0x000fc80003f25270 */
[----:B------:R-:W-:Y:S02]  /*8e20*/  SEL R4, RZ, 0x1, P1 ;  /* 0x00000001ff047807 */ /* 0x000fe40000800000 */
[----:B------:R-:W-:Y:S02]  /*8e30*/  SEL R3, R2, RZ, P1 ;  /* 0x000000ff02037207 */ /* 0x000fe40000800000 */
[----:B------:R-:W-:Y:S01]  /*8e40*/  LOP3.LUT R4, R9, R4, RZ, 0x3c, !PT ;  /* 0x0000000409047212 */ /* 0x000fe200078e3cff */
[----:B-1----:R-:W-:Y:S06]  /*8e50*/  @!P0 BRA `(.L_x_190) ;  /* 0x0000000400148947 */ /* 0x002fec0003800000 */
.L_x_204:
[----:B------:R-:W-:Y:S01]  /*8e60*/  IMAD R3, R3, 0x8, R0 ;  /* 0x0000000803037824 */ /* 0x000fe200078e0200 */
[----:B------:R-:W-:-:S07]  /*8e70*/  SHF.L.U32 R0, R4, 0x1f, RZ ;  /* 0x0000001f04007819 */ /* 0x000fce00000006ff */
.L_x_191:
[----:B--2---:R2:W3:Y:S02]  /*8e80*/  SYNCS.PHASECHK.TRANS64.TRYWAIT P0, [R3+URZ], R0 ;  /* 0x00000000030075a7 */ /* 0x0044e4000800017f */
[----:B---3--:R-:W-:Y:S05]  /*8e90*/  @!P0 NANOSLEEP.SYNCS 0x989680 ;  /* 0x009896800000895d */ /* 0x008fea0003900000 */
[----:B------:R-:W3:Y:S02]  /*8ea0*/  @!P0 SYNCS.PHASECHK.TRANS64 P0, [R3+URZ], R0 ;  /* 0x00000000030085a7 */ /* 0x000ee4000800007f */
[----:B---3--:R-:W-:Y:S05]  /*8eb0*/  @!P0 BRA `(.L_x_191) ;  /* 0xfffffffc00f08947 */ /* 0x008fea000383ffff */
.L_x_185:
[----:B------:R-:W-:Y:S05]  /*8ec0*/  BSYNC B0 ;  /* 0x0000000000007941 */ /* 0x000fea0003800000 */
.L_x_184:
[----:B------:R-:W-:Y:S05]  /*8ed0*/  EXIT ;  /* 0x000000000000794d */ /* 0x000fea0003800000 */
.L_x_15:
[----:B0-----:R-:W-:-:S04]  /*8ee0*/  IMAD.U32 R17, RZ, RZ, UR15 ;  /* 0x0000000fff117e24 */ /* 0x001fc8000f8e00ff */
[----:B------:R0:W1:Y:S03]  /*8ef0*/  SYNCS.PHASECHK.TRANS64.TRYWAIT P0, [R17+URZ+-0x8], R16 ;  /* 0xfffff810110075a7 */ /* 0x000066000800017f */
[----:B-1----:R-:W-:Y:S05]  /*8f00*/  @!P0 NANOSLEEP.SYNCS 0x989680 ;  /* 0x009896800000895d */ /* 0x002fea0003900000 */
[----:B------:R-:W1:Y:S02]  /*8f10*/  @!P0 SYNCS.PHASECHK.TRANS64 P0, [R17+URZ+-0x8], R16 ;  /* 0xfffff810110085a7 */ /* 0x000e64000800007f */
[----:B-1----:R-:W-:Y:S05]  /*8f20*/  @!P0 BRA `(.L_x_15) ;  /* 0xfffffffc00ec8947 */ /* 0x002fea000383ffff */
[----:B------:R-:W-:Y:S05]  /*8f30*/  BRA `(.L_x_192) ;  /* 0xffffff84004c7947 */ /* 0x000fea000383ffff */
.L_x_20:
[----:B-1----:R-:W-:-:S04]  /*8f40*/  IMAD.U32 R17, RZ, RZ, UR6 ;  /* 0x00000006ff117e24 */ /* 0x002fc8000f8e00ff */
[----:B------:R1:W2:Y:S03]  /*8f50*/  SYNCS.PHASECHK.TRANS64.TRYWAIT P0, [R17+URZ], R16 ;  /* 0x00000010110075a7 */ /* 0x0002a6000800017f */
[----:B--2---:R-:W-:Y:S05]  /*8f60*/  @!P0 NANOSLEEP.SYNCS 0x989680 ;  /* 0x009896800000895d */ /* 0x004fea0003900000 */
[----:B------:R-:W2:Y:S02]  /*8f70*/  @!P0 SYNCS.PHASECHK.TRANS64 P0, [R17+URZ], R16 ;  /* 0x00000010110085a7 */ /* 0x000ea4000800007f */
[----:B--2---:R-:W-:Y:S05]  /*8f80*/  @!P0 BRA `(.L_x_20) ;  /* 0xfffffffc00ec8947 */ /* 0x004fea000383ffff */
[----:B------:R-:W-:Y:S05]  /*8f90*/  BRA `(.L_x_19) ;  /* 0xffffff8800787947 */ /* 0x000fea000383ffff */
.L_x_26:
[----:B-1----:R-:W-:-:S04]  /*8fa0*/  IMAD.U32 R18, RZ, RZ, UR9 ;  /* 0x00000009ff127e24 */ /* 0x002fc8000f8e00ff */
[----:B------:R1:W2:Y:S03]  /*8fb0*/  SYNCS.PHASECHK.TRANS64.TRYWAIT P0, [R18+URZ], R17 ;  /* 0x00000011120075a7 */ /* 0x0002a6000800017f */
[----:B--2---:R-:W-:Y:S05]  /*8fc0*/  @!P0 NANOSLEEP.SYNCS 0x989680 ;  /* 0x009896800000895d */ /* 0x004fea0003900000 */
[----:B------:R-:W2:Y:S02]  /*8fd0*/  @!P0 SYNCS.PHASECHK.TRANS64 P0, [R18+URZ], R17 ;  /* 0x00000011120085a7 */ /* 0x000ea4000800007f */
[----:B--2---:R-:W-:Y:S05]  /*8fe0*/  @!P0 BRA `(.L_x_26) ;  /* 0xfffffffc00ec8947 */ /* 0x004fea000383ffff */
[----:B------:R-:W-:Y:S05]  /*8ff0*/  BRA `(.L_x_25) ;  /* 0xffffff9000b07947 */ /* 0x000fea000383ffff */
.L_x_34:
[----:B0-----:R-:W-:-:S04]  /*9000*/  IMAD.U32 R17, RZ, RZ, UR15 ;  /* 0x0000000fff117e24 */ /* 0x001fc8000f8e00ff */
[----:B------:R0:W1:Y:S03]  /*9010*/  SYNCS.PHASECHK.TRANS64.TRYWAIT P0, [R17+URZ+0x8], R16 ;  /* 0x00000810110075a7 */ /* 0x000066000800017f */
[----:B-1----:R-:W-:Y:S05]  /*9020*/  @!P0 NANOSLEEP.SYNCS 0x989680 ;  /* 0x009896800000895d */ /* 0x002fea0003900000 */
[----:B------:R-:W1:Y:S02]  /*9030*/  @!P0 SYNCS.PHASECHK.TRANS64 P0, [R17+URZ+0x8], R16 ;  /* 0x00000810110085a7 */ /* 0x000e64000800007f */
[----:B-1----:R-:W-:Y:S05]  /*9040*/  @!P0 BRA `(.L_x_34) ;  /* 0xfffffffc00ec8947 */ /* 0x002fea000383ffff */
[----:B------:R-:W-:Y:S05]  /*9050*/  BRA `(.L_x_193) ;  /* 0xffffffa000087947 */ /* 0x000fea000383ffff */
.L_x_171:
[----:B------:R-:W-:Y:S01]  /*9060*/  BSSY B1, `(.L_x_194) ;  /* 0x0000006000017945 */ /* 0x000fe20003800000 */
[----:B------:R-:W-:-:S07]  /*9070*/  IMAD.MOV.U32 R10, RZ, RZ, -0x1 ;  /* 0xffffffffff0a7424 */ /* 0x000fce00078e00ff */
[----:B------:R-:W-:Y:S05]  /*9080*/  WARPSYNC.COLLECTIVE R10, `(.L_x_195) ;  /* 0x000000000a0c7348 */ /* 0x000fea0003c00000 */
[----:B------:R-:W-:Y:S02]  /*9090*/  ELECT P1, UR62, PT ;  /* 0x00000000003e782f */ /* 0x000fe40003820000 */
[----:B------:R-:W-:Y:S01]  /*90a0*/  MOV R10, UR62 ;  /* 0x0000003e000a7c02 */ /* 0x000fe20008000f00 */
[----:B------:R-:W-:Y:S10]  /*90b0*/  ENDCOLLECTIVE ;  /* 0x000000000000791b */ /* 0x000ff40003800000 */
.L_x_195:
[----:B------:R-:W-:Y:S05]  /*90c0*/  BSYNC B1 ;  /* 0x0000000000017941 */ /* 0x000fea0003800000 */
.L_x_194:
[----:B------:R-:W-:Y:S05]  /*90d0*/  BRA `(.L_x_196) ;  /* 0xffffffec00e87947 */ /* 0x000fea000383ffff */
.L_x_174:
[----:B-1----:R1:W2:Y:S02]  /*90e0*/  SYNCS.PHASECHK.TRANS64.TRYWAIT P1, [R19+URZ+0x28], R10 ;  /* 0x0000280a130075a7 */ /* 0x0022a4000802017f */
[----:B--2---:R-:W-:Y:S05]  /*90f0*/  @!P1 NANOSLEEP.SYNCS 0x989680 ;  /* 0x009896800000995d */ /* 0x004fea0003900000 */
[----:B------:R-:W2:Y:S02]  /*9100*/  @!P1 SYNCS.PHASECHK.TRANS64 P1, [R19+URZ+0x28], R10 ;  /* 0x0000280a130095a7 */ /* 0x000ea4000802007f */
[----:B--2---:R-:W-:Y:S05]  /*9110*/  @!P1 BRA `(.L_x_174) ;  /* 0xfffffffc00f09947 */ /* 0x004fea000383ffff */
[----:B------:R-:W-:Y:S05]  /*9120*/  BRA `(.L_x_197) ;  /* 0xfffffff0001c7947 */ /* 0x000fea000383ffff */
.L_x_183:
[----:B------:R-:W-:Y:S01]  /*9130*/  BSSY B0, `(.L_x_198) ;  /* 0x0000006000007945 */ /* 0x000fe20003800000 */
[----:B------:R-:W-:-:S07]  /*9140*/  IMAD.MOV.U32 R10, RZ, RZ, -0x1 ;  /* 0xffffffffff0a7424 */ /* 0x000fce00078e00ff */
[----:B------:R-:W-:Y:S05]  /*9150*/  WARPSYNC.COLLECTIVE R10, `(.L_x_199) ;  /* 0x000000000a0c7348 */ /* 0x000fea0003c00000 */
[----:B------:R-:W-:Y:S02]  /*9160*/  ELECT P1, UR62, PT ;  /* 0x00000000003e782f */ /* 0x000fe40003820000 */
[----:B------:R-:W-:Y:S01]  /*9170*/  MOV R10, UR62 ;  /* 0x0000003e000a7c02 */ /* 0x000fe20008000f00 */
[----:B------:R-:W-:Y:S10]  /*9180*/  ENDCOLLECTIVE ;  /* 0x000000000000791b */ /* 0x000ff40003800000 */
.L_x_199:
[----:B------:R-:W-:Y:S05]  /*9190*/  BSYNC B0 ;  /* 0x0000000000007941 */ /* 0x000fea0003800000 */
.L_x_198:
[----:B------:R-:W-:Y:S01]  /*91a0*/  PLOP3.LUT P0, PT, P1, PT, PT, 0x80, 0x0 ;  /* 0x000000000000781c */ /* 0x000fe20000f0f070 */
[----:B------:R-:W-:-:S12]  /*91b0*/  BRA `(.L_x_200) ;  /* 0xfffffff800707947 */ /* 0x000fd8000383ffff */
.L_x_187:
[----:B0-----:R0:W1:Y:S02]  /*91c0*/  SYNCS.PHASECHK.TRANS64.TRYWAIT P0, [R5+URZ], R2 ;  /* 0x00000002050075a7 */ /* 0x001064000800017f */
[----:B-1----:R-:W-:Y:S05]  /*91d0*/  @!P0 NANOSLEEP.SYNCS 0x989680 ;  /* 0x009896800000895d */ /* 0x002fea0003900000 */
[----:B------:R-:W1:Y:S02]  /*91e0*/  @!P0 SYNCS.PHASECHK.TRANS64 P0, [R5+URZ], R2 ;  /* 0x00000002050085a7 */ /* 0x000e64000800007f */
[----:B-1----:R-:W-:Y:S05]  /*91f0*/  @!P0 BRA `(.L_x_187) ;  /* 0xfffffffc00f08947 */ /* 0x002fea000383ffff */
[----:B------:R-:W-:Y:S05]  /*9200*/  BRA `(.L_x_201) ;  /* 0xfffffff800b07947 */ /* 0x000fea000383ffff */
.L_x_188:
[----:B0-----:R0:W1:Y:S02]  /*9210*/  SYNCS.PHASECHK.TRANS64.TRYWAIT P0, [R7+URZ], R4 ;  /* 0x00000004070075a7 */ /* 0x001064000800017f */
[----:B-1----:R-:W-:Y:S05]  /*9220*/  @!P0 NANOSLEEP.SYNCS 0x989680 ;  /* 0x009896800000895d */ /* 0x002fea0003900000 */
[----:B------:R-:W1:Y:S02]  /*9230*/  @!P0 SYNCS.PHASECHK.TRANS64 P0, [R7+URZ], R4 ;  /* 0x00000004070085a7 */ /* 0x000e64000800007f */
[----:B-1----:R-:W-:Y:S05]  /*9240*/  @!P0 BRA `(.L_x_188) ;  /* 0xfffffffc00f08947 */ /* 0x002fea000383ffff */
[----:B------:R-:W-:Y:S05]  /*9250*/  BRA `(.L_x_202) ;  /* 0xfffffff800c07947 */ /* 0x000fea000383ffff */
.L_x_189:
[----:B0-----:R0:W1:Y:S02]  /*9260*/  SYNCS.PHASECHK.TRANS64.TRYWAIT P0, [R8+URZ], R5 ;  /* 0x00000005080075a7 */ /* 0x001064000800017f */
[----:B-1----:R-:W-:Y:S05]  /*9270*/  @!P0 NANOSLEEP.SYNCS 0x989680 ;  /* 0x009896800000895d */ /* 0x002fea0003900000 */
[----:B------:R-:W1:Y:S02]  /*9280*/  @!P0 SYNCS.PHASECHK.TRANS64 P0, [R8+URZ], R5 ;  /* 0x00000005080085a7 */ /* 0x000e64000800007f */
[----:B-1----:R-:W-:Y:S05]  /*9290*/  @!P0 BRA `(.L_x_189) ;  /* 0xfffffffc00f08947 */ /* 0x002fea000383ffff */
[----:B------:R-:W-:Y:S05]  /*92a0*/  BRA `(.L_x_203) ;  /* 0xfffffff800d07947 */ /* 0x000fea000383ffff */
.L_x_190:
[----:B-1----:R1:W2:Y:S02]  /*92b0*/  SYNCS.PHASECHK.TRANS64.TRYWAIT P0, [R11+URZ], R6 ;  /* 0x000000060b0075a7 */ /* 0x0022a4000800017f */
[----:B--2---:R-:W-:Y:S05]  /*92c0*/  @!P0 NANOSLEEP.SYNCS 0x989680 ;  /* 0x009896800000895d */ /* 0x004fea0003900000 */
[----:B------:R-:W2:Y:S02]  /*92d0*/  @!P0 SYNCS.PHASECHK.TRANS64 P0, [R11+URZ], R6 ;  /* 0x000000060b0085a7 */ /* 0x000ea4000800007f */
[----:B--2---:R-:W-:Y:S05]  /*92e0*/  @!P0 BRA `(.L_x_190) ;  /* 0xfffffffc00f08947 */ /* 0x004fea000383ffff */
[----:B------:R-:W-:Y:S05]  /*92f0*/  BRA `(.L_x_204) ;  /* 0xfffffff800d87947 */ /* 0x000fea000383ffff */
.L_x_205:
[----:B------:R-:W-:-:S00]  /*9300*/  BRA `(.L_x_205) ;  /* 0xfffffffc00fc7947 */ /* 0x000fc0000383ffff */
[----:B------:R-:W-:-:S00]  /*9310*/  NOP ;  /* 0x0000000000007918 */ /* 0x000fc00000000000 */
        /* <DEDUP_REMOVED lines=14> */
.L_x_206:


//--------------------- .nv.shared._ZN7cutlass13device_kernelINS_4gemm6kernel13GemmUniversalIN4cute5tupleIJiiiiEEENS1_10collective13CollectiveMmaINS1_37MainloopSm90TmaGmmaWarpSpecializedFP8ILi5ENS5_IJNS4_1CILi1EEESB_SB_EEENS1_32KernelTmaWarpSpecializedPingpongEEENS5_IJNSA_ILi64EEENSA_ILi128EEESF_EEENS_12float_e5m2_tENS5_IJlSB_lEEESI_SJ_NS4_8TiledMMAINS4_8MMA_AtomIJNS4_4SM904GMMA31MMA_64x128x32_F32E5M2E5M2_SS_TNILNSN_7ScaleInE1ELSP_1EEEEEENS4_6LayoutISC_NS5_IJNSA_ILi0EEEST_ST_EEEEENS5_IJNS4_10UnderscoreESW_SW_EEEEENS4_13SM90_TMA_LOADENS4_14ComposedLayoutINS4_7SwizzleILi2ELi4ELi3EEENS4_18smem_ptr_flag_bitsILi8EEENSS_INS5_IJNSA_ILi8EEESF_EEENS5_IJSF_SB_EEEEEEEvNS4_8identityESZ_S19_vS1A_EENS_8epilogue10collective6detail29Sm90TmaWarpSpecializedAdapterINS1D_15DefaultEpilogueISI_SJ_SJ_NS1C_6thread17LinearCombinationISI_Li1EffLNS1H_9ScaleType4KindE0ELNS_15FloatRoundStyleE2ESI_EENS1_15EpilogueDefaultEEEEEvvEEEEvNT_6ParamsE --------------------------
	.section	.nv.shared._ZN7cutlass13device_kernelINS_4gemm6kernel13GemmUniversalIN4cute5tupleIJiiiiEEENS1_10collective13CollectiveMmaINS1_37MainloopSm90TmaGmmaWarpSpecializedFP8ILi5ENS5_IJNS4_1CILi1EEESB_SB_EEENS1_32KernelTmaWarpSpecializedPingpongEEENS5_IJNSA_ILi64EEENSA_ILi128EEESF_EEENS_12float_e5m2_tENS5_IJlSB_lEEESI_SJ_NS4_8TiledMMAINS4_8MMA_AtomIJNS4_4SM904GMMA31MMA_64x128x32_F32E5M2E5M2_SS_TNILNSN_7ScaleInE1ELSP_1EEEEEENS4_6LayoutISC_NS5_IJNSA_ILi0EEEST_ST_EEEEENS5_IJNS4_10UnderscoreESW_SW_EEEEENS4_13SM90_TMA_LOADENS4_14ComposedLayoutINS4_7SwizzleILi2ELi4ELi3EEENS4_18smem_ptr_flag_bitsILi8EEENSS_INS5_IJNSA_ILi8EEESF_EEENS5_IJSF_SB_EEEEEEEvNS4_8identityESZ_S19_vS1A_EENS_8epilogue10collective6detail29Sm90TmaWarpSpecializedAdapterINS1D_15DefaultEpilogueISI_SJ_SJ_NS1C_6thread17LinearCombinationISI_Li1EffLNS1H_9ScaleType4KindE0ELNS_15FloatRoundStyleE2ESI_EENS1_15EpilogueDefaultEEEEEvvEEEEvNT_6ParamsE,"aw",@nobits
	.sectionflags	@""
	.align	16
	.zero		1024


//--------------------- .nv.shared.reserved.0     --------------------------
	.section	.nv.shared.reserved.0,"aw",@nobits
	.weak		__nv_reservedSMEM_offset_0_alias
	.size		__nv_reservedSMEM_offset_0_alias, 0, 0
	.other		__nv_reservedSMEM_offset_0_alias,@"STO_CUDA_RESERVED_SHARED STV_DEFAULT"
__nv_reservedSMEM_offset_0_alias:
	.zero		0


//--------------------- .nv.global                --------------------------
	.section	.nv.global,"aw",@nobits
.nv.global:
	.type		_ZN39_INTERNAL_8fb8dd9d_4_k_cu_6af234f9_46154cute1_E,@object
	.size		_ZN39_INTERNAL_8fb8dd9d_4_k_cu_6af234f9_46154cute1_E,(_ZN39_INTERNAL_8fb8dd9d_4_k_cu_6af234f9_46154cuda3std3__45__cpo6cbeginE - _ZN39_INTERNAL_8fb8dd9d_4_k_cu_6af234f9_46154cute1_E)
_ZN39_INTERNAL_8fb8dd9d_4_k_cu_6af234f9_46154cute1_E:
	.zero		1
	.type		_ZN39_INTERNAL_8fb8dd9d_4_k_cu_6af234f9_46154cuda3std3__45__cpo6cbeginE,@object
	.size		_ZN39_INTERNAL_8fb8dd9d_4_k_cu_6af234f9_46154cuda3std3__45__cpo6cbeginE,(_ZN39_INTERNAL_8fb8dd9d_4_k_cu_6af234f9_46154cuda3std3__48in_placeE - _ZN39_INTERNAL_8fb8dd9d_4_k_cu_6af234f9_46154cuda3std3__45__cpo6cbeginE)
_ZN39_INTERNAL_8fb8dd9d_4_k_cu_6af234f9_46154cuda3std3__45__cpo6cbeginE:
	.zero		1
	.type		_ZN39_INTERNAL_8fb8dd9d_4_k_cu_6af234f9_46154cuda3std3__48in_placeE,@object
	.size		_ZN39_INTERNAL_8fb8dd9d_4_k_cu_6af234f9_46154cuda3std3__48in_placeE,(_ZN39_INTERNAL_8fb8dd9d_4_k_cu_6af234f9_46154cuda3std6ranges3__45__cpo9iter_moveE - _ZN39_INTERNAL_8fb8dd9d_4_k_cu_6af234f9_46154cuda3std3__48in_placeE)
_ZN39_INTERNAL_8fb8dd9d_4_k_cu_6af234f9_46154cuda3std3__48in_placeE:
	.zero		1
	.type		_ZN39_INTERNAL_8fb8dd9d_4_k_cu_6af234f9_46154cuda3std6ranges3__45__cpo9iter_moveE,@object
	.size		_ZN39_INTERNAL_8fb8dd9d_4_k_cu_6af234f9_46154cuda3std6ranges3__45__cpo9iter_moveE,(_ZN39_INTERNAL_8fb8dd9d_4_k_cu_6af234f9_46154cuda3std3__45__cpo5beginE - _ZN39_INTERNAL_8fb8dd9d_4_k_cu_6af234f9_46154cuda3std6ranges3__45__cpo9iter_moveE)
_ZN39_INTERNAL_8fb8dd9d_4_k_cu_6af234f9_46154cuda3std6ranges3__45__cpo9iter_moveE:
	.zero		1
	.type		_ZN39_INTERNAL_8fb8dd9d_4_k_cu_6af234f9_46154cuda3std3__45__cpo5beginE,@object
	.size		_ZN39_INTERNAL_8fb8dd9d_4_k_cu_6af234f9_46154cuda3std3__45__cpo5beginE,(_ZN39_INTERNAL_8fb8dd9d_4_k_cu_6af234f9_46154cuda3std3__441_GLOBAL__N__8fb8dd9d_4_k_cu_6af234f9_46156ignoreE - _ZN39_INTERNAL_8fb8dd9d_4_k_cu_6af234f9_46154cuda3std3__45__cpo5beginE)
_ZN39_INTERNAL_8fb8dd9d_4_k_cu_6af234f9_46154cuda3std3__45__cpo5beginE:
	.zero		1
	.type		_ZN39_INTERNAL_8fb8dd9d_4_k_cu_6af234f9_46154cuda3std3__441_GLOBAL__N__8fb8dd9d_4_k_cu_6af234f9_46156ignoreE,@object
	.size		_ZN39_INTERNAL_8fb8dd9d_4_k_cu_6af234f9_46154cuda3std3__441_GLOBAL__N__8fb8dd9d_4_k_cu_6af234f9_46156ignoreE,(_ZN39_INTERNAL_8fb8dd9d_4_k_cu_6af234f9_46154cute7productE - _ZN39_INTERNAL_8fb8dd9d_4_k_cu_6af234f9_46154cuda3std3__441_GLOBAL__N__8fb8dd9d_4_k_cu_6af234f9_46156ignoreE)
_ZN39_INTERNAL_8fb8dd9d_4_k_cu_6af234f9_46154cuda3std3__441_GLOBAL__N__8fb8dd9d_4_k_cu_6af234f9_46156ignoreE:
	.zero		1
	.type		_ZN39_INTERNAL_8fb8dd9d_4_k_cu_6af234f9_46154cute7productE,@object
	.size		_ZN39_INTERNAL_8fb8dd9d_4_k_cu_6af234f9_46154cute7productE,(_ZN39_INTERNAL_8fb8dd9d_4_k_cu_6af234f9_46154cuda3std3__45__cpo3endE - _ZN39_INTERNAL_8fb8dd9d_4_k_cu_6af234f9_46154cute7productE)
_ZN39_INTERNAL_8fb8dd9d_4_k_cu_6af234f9_46154cute7productE:
	.zero		1
	.type		_ZN39_INTERNAL_8fb8dd9d_4_k_cu_6af234f9_46154cuda3std3__45__cpo3endE,@object
	.size		_ZN39_INTERNAL_8fb8dd9d_4_k_cu_6af234f9_46154cuda3std3__45__cpo3endE,(_ZN39_INTERNAL_8fb8dd9d_4_k_cu_6af234f9_46154cuda3std3__419piecewise_constructE - _ZN39_INTERNAL_8fb8dd9d_4_k_cu_6af234f9_46154cuda3std3__45__cpo3endE)
_ZN39_INTERNAL_8fb8dd9d_4_k_cu_6af234f9_46154cuda3std3__45__cpo3endE:
	.zero		1
	.type		_ZN39_INTERNAL_8fb8dd9d_4_k_cu_6af234f9_46154cuda3std3__419piecewise_constructE,@object
	.size		_ZN39_INTERNAL_8fb8dd9d_4_k_cu_6af234f9_46154cuda3std3__419piecewise_constructE,(_ZN39_INTERNAL_8fb8dd9d_4_k_cu_6af234f9_46154cuda3std3__45__cpo4cendE - _ZN39_INTERNAL_8fb8dd9d_4_k_cu_6af234f9_46154cuda3std3__419piecewise_constructE)
_ZN39_INTERNAL_8fb8dd9d_4_k_cu_6af234f9_46154cuda3std3__419piecewise_constructE:
	.zero		1
	.type		_ZN39_INTERNAL_8fb8dd9d_4_k_cu_6af234f9_46154cuda3std3__45__cpo4cendE,@object
	.size		_ZN39_INTERNAL_8fb8dd9d_4_k_cu_6af234f9_46154cuda3std3__45__cpo4cendE,(_ZN39_INTERNAL_8fb8dd9d_4_k_cu_6af234f9_46154cuda3std6ranges3__45__cpo4swapE - _ZN39_INTERNAL_8fb8dd9d_4_k_cu_6af234f9_46154cuda3std3__45__cpo4cendE)
_ZN39_INTERNAL_8fb8dd9d_4_k_cu_6af234f9_46154cuda3std3__45__cpo4cendE:
	.zero		1
	.type		_ZN39_INTERNAL_8fb8dd9d_4_k_cu_6af234f9_46154cuda3std6ranges3__45__cpo4swapE,@object
	.size		_ZN39_INTERNAL_8fb8dd9d_4_k_cu_6af234f9_46154cuda3std6ranges3__45__cpo4swapE,(.L_7 - _ZN39_INTERNAL_8fb8dd9d_4_k_cu_6af234f9_46154cuda3std6ranges3__45__cpo4swapE)
_ZN39_INTERNAL_8fb8dd9d_4_k_cu_6af234f9_46154cuda3std6ranges3__45__cpo4swapE:
	.zero		1
.L_7:


//--------------------- .nv.constant0._ZN7cutlass13device_kernelINS_4gemm6kernel13GemmUniversalIN4cute5tupleIJiiiiEEENS1_10collective13CollectiveMmaINS1_37MainloopSm90TmaGmmaWarpSpecializedFP8ILi5ENS5_IJNS4_1CILi1EEESB_SB_EEENS1_32KernelTmaWarpSpecializedPingpongEEENS5_IJNSA_ILi64EEENSA_ILi128EEESF_EEENS_12float_e5m2_tENS5_IJlSB_lEEESI_SJ_NS4_8TiledMMAINS4_8MMA_AtomIJNS4_4SM904GMMA31MMA_64x128x32_F32E5M2E5M2_SS_TNILNSN_7ScaleInE1ELSP_1EEEEEENS4_6LayoutISC_NS5_IJNSA_ILi0EEEST_ST_EEEEENS5_IJNS4_10UnderscoreESW_SW_EEEEENS4_13SM90_TMA_LOADENS4_14ComposedLayoutINS4_7SwizzleILi2ELi4ELi3EEENS4_18smem_ptr_flag_bitsILi8EEENSS_INS5_IJNSA_ILi8EEESF_EEENS5_IJSF_SB_EEEEEEEvNS4_8identityESZ_S19_vS1A_EENS_8epilogue10collective6detail29Sm90TmaWarpSpecializedAdapterINS1D_15DefaultEpilogueISI_SJ_SJ_NS1C_6thread17LinearCombinationISI_Li1EffLNS1H_9ScaleType4KindE0ELNS_15FloatRoundStyleE2ESI_EENS1_15EpilogueDefaultEEEEEvvEEEEvNT_6ParamsE --------------------------
	.section	.nv.constant0._ZN7cutlass13device_kernelINS_4gemm6kernel13GemmUniversalIN4cute5tupleIJiiiiEEENS1_10collective13CollectiveMmaINS1_37MainloopSm90TmaGmmaWarpSpecializedFP8ILi5ENS5_IJNS4_1CILi1EEESB_SB_EEENS1_32KernelTmaWarpSpecializedPingpongEEENS5_IJNSA_ILi64EEENSA_ILi128EEESF_EEENS_12float_e5m2_tENS5_IJlSB_lEEESI_SJ_NS4_8TiledMMAINS4_8MMA_AtomIJNS4_4SM904GMMA31MMA_64x128x32_F32E5M2E5M2_SS_TNILNSN_7ScaleInE1ELSP_1EEEEEENS4_6LayoutISC_NS5_IJNSA_ILi0EEEST_ST_EEEEENS5_IJNS4_10UnderscoreESW_SW_EEEEENS4_13SM90_TMA_LOADENS4_14ComposedLayoutINS4_7SwizzleILi2ELi4ELi3EEENS4_18smem_ptr_flag_bitsILi8EEENSS_INS5_IJNSA_ILi8EEESF_EEENS5_IJSF_SB_EEEEEEEvNS4_8identityESZ_S19_vS1A_EENS_8epilogue10collective6detail29Sm90TmaWarpSpecializedAdapterINS1D_15DefaultEpilogueISI_SJ_SJ_NS1C_6thread17LinearCombinationISI_Li1EffLNS1H_9ScaleType4KindE0ELNS_15FloatRoundStyleE2ESI_EENS1_15EpilogueDefaultEEEEEvvEEEEvNT_6ParamsE,"a",@progbits
	.sectionflags	@""
	.align	4
.nv.constant0._ZN7cutlass13device_kernelINS_4gemm6kernel13GemmUniversalIN4cute5tupleIJiiiiEEENS1_10collective13CollectiveMmaINS1_37MainloopSm90TmaGmmaWarpSpecializedFP8ILi5ENS5_IJNS4_1CILi1EEESB_SB_EEENS1_32KernelTmaWarpSpecializedPingpongEEENS5_IJNSA_ILi64EEENSA_ILi128EEESF_EEENS_12float_e5m2_tENS5_IJlSB_lEEESI_SJ_NS4_8TiledMMAINS4_8MMA_AtomIJNS4_4SM904GMMA31MMA_64x128x32_F32E5M2E5M2_SS_TNILNSN_7ScaleInE1ELSP_1EEEEEENS4_6LayoutISC_NS5_IJNSA_ILi0EEEST_ST_EEEEENS5_IJNS4_10UnderscoreESW_SW_EEEEENS4_13SM90_TMA_LOADENS4_14ComposedLayoutINS4_7SwizzleILi2ELi4ELi3EEENS4_18smem_ptr_flag_bitsILi8EEENSS_INS5_IJNSA_ILi8EEESF_EEENS5_IJSF_SB_EEEEEEEvNS4_8identityESZ_S19_vS1A_EENS_8epilogue10collective6detail29Sm90TmaWarpSpecializedAdapterINS1D_15DefaultEpilogueISI_SJ_SJ_NS1C_6thread17LinearCombinationISI_Li1EffLNS1H_9ScaleType4KindE0ELNS_15FloatRoundStyleE2ESI_EENS1_15EpilogueDefaultEEEEEvvEEEEvNT_6ParamsE:
	.zero		1664


//--------------------- SYMBOLS --------------------------

	.type		.nv.reservedSmem.offset0,@object
	.size		.nv.reservedSmem.offset0,0x4
